// auto-generated by cutlass_sweep.gemm — config: {"arch": "sm_90", "cluster_m": 1, "cluster_n": 1, "dtype": "fp16", "dtype_b": "fp16", "layout": "nt", "stages": 0, "tile_k": 64, "tile_m": 192, "tile_n": 192}
#include "cutlass/cutlass.h"
#include "cutlass/gemm/collective/collective_builder.hpp"
#include "cutlass/gemm/device/gemm_universal_adapter.h"
#include "cutlass/gemm/kernel/gemm_universal.hpp"
#include "cutlass/epilogue/collective/collective_builder.hpp"

using ElemA = cutlass::half_t;
using ElemB = cutlass::half_t;
using ElemCD = cutlass::half_t;
using Acc  = float;
using TileShape    = cute::Shape<cute::_192, cute::_192, cute::_64>;
using ClusterShape = cute::Shape<cute::_1, cute::_1, cute::_1>;

using CollectiveEpilogue = typename cutlass::epilogue::collective::CollectiveBuilder<
    cutlass::arch::Sm90, cutlass::arch::OpClassTensorOp,
    TileShape, ClusterShape,
    cutlass::epilogue::collective::EpilogueTileAuto,
    Acc, Acc,
    ElemCD, cutlass::layout::RowMajor, 128 / cutlass::sizeof_bits<ElemCD>::value,
    ElemCD, cutlass::layout::RowMajor, 128 / cutlass::sizeof_bits<ElemCD>::value,
    cutlass::epilogue::collective::EpilogueScheduleAuto
  >::CollectiveOp;

using CollectiveMainloop = typename cutlass::gemm::collective::CollectiveBuilder<
    cutlass::arch::Sm90, cutlass::arch::OpClassTensorOp,
    ElemA, cutlass::layout::RowMajor, 128 / cutlass::sizeof_bits<ElemA>::value,
    ElemB, cutlass::layout::ColumnMajor, 128 / cutlass::sizeof_bits<ElemB>::value,
    Acc,
    TileShape, ClusterShape,
    cutlass::gemm::collective::StageCountAutoCarveout<static_cast<int>(sizeof(typename CollectiveEpilogue::SharedStorage))>,
    cutlass::gemm::collective::KernelScheduleAuto
  >::CollectiveOp;

using GemmKernel = cutlass::gemm::kernel::GemmUniversal<
    cute::Shape<int,int,int,int>,
    CollectiveMainloop,
    CollectiveEpilogue
>;
using Gemm = cutlass::gemm::device::GemmUniversalAdapter<GemmKernel>;

// Force the device kernel symbol into the cubin without needing a host main.
auto* _anchor = &cutlass::device_kernel<GemmKernel>;


// ===== COMPILED SASS (sm_90a) =====

	.target	sm_90a

	.elftype	@"ET_EXEC"


//--------------------- .note.nv.tkinfo           --------------------------
	.section	.note.nv.tkinfo,"",@"SHT_NOTE"
	.sectionflags	@"SHF_NOTE_NV_TKINFO"
	.tkinfo
        /*0018*/ 	.word	0x00000002
        /*0030*/ 	.string	""
        /*0030*/ 	.string	"ptxas"
        /*0030*/ 	.string	"Cuda compilation tools, release 13.0, V13.0.88"
        /*0030*/ 	.string	"Build cuda_13.0.r13.0/compiler.36424714_0"
        /*0030*/ 	.string	"-arch sm_90a -m 64 "



//--------------------- .note.nv.cuinfo           --------------------------
	.section	.note.nv.cuinfo,"",@"SHT_NOTE"
	.sectionflags	@"SHF_NOTE_NV_CUINFO"
        /*0018*/ 	.short	0x0002
        /*001a*/ 	.short	0x005a
        /*001c*/ 	.short	0x0082
	.zero		2


//--------------------- .nv.info                  --------------------------
	.section	.nv.info,"",@"SHT_CUDA_INFO"
	.align	4


	//----- nvinfo : EIATTR_REGCOUNT
	.align		4
        /*0000*/ 	.byte	0x04, 0x2f
        /*0002*/ 	.short	(.L_15 - .L_14)
	.align		4
.L_14:
        /*0004*/ 	.word	index@(_ZN7cutlass13device_kernelINS_4gemm6kernel13GemmUniversalIN4cute5tupleIJiiiiEEENS1_10collective13CollectiveMmaINS1_34MainloopSm90TmaGmmaWarpSpecializedILi4ENS5_IJNS4_1CILi1EEESB_SB_EEENS1_35KernelTmaWarpSpecializedCooperativeEEENS5_IJNSA_ILi192EEESF_NSA_ILi64EEEEEENS_6half_tENS5_IJlSB_lEEESI_SJ_NS4_8TiledMMAINS4_8MMA_AtomIJNS4_4SM904GMMA26MMA_64x192x16_F32F16F16_SSILNSN_5MajorE0ELSP_0ELNSN_7ScaleInE1ELSQ_1EEEEEENS4_6LayoutINS5_IJNSA_ILi2EEESB_SB_EEENS5_IJSB_NSA_ILi0EEESW_EEEEENS5_IJNS4_10UnderscoreESZ_SZ_EEEEENS4_13SM90_TMA_LOADENS4_14ComposedLayoutINS4_7SwizzleILi3ELi4ELi3EEENS4_18smem_ptr_flag_bitsILi16EEENST_INS5_IJNSA_ILi8EEESG_EEENS5_IJSG_SB_EEEEEEEvNS4_8identityES12_S1C_vS1D_EENS_8epilogue10collective6detail29Sm90TmaWarpSpecializedAdapterINS1G_15DefaultEpilogueISI_SJ_SJ_NS1F_6thread17LinearCombinationISI_Li1EffLNS1K_9ScaleType4KindE0ELNS_15FloatRoundStyleE2ESI_EENS1_15EpilogueDefaultEEEEEvvEEEEvNT_6ParamsE)
        /*0008*/ 	.word	0x000000a8


	//----- nvinfo : EIATTR_FRAME_SIZE
	.align		4
.L_15:
        /*000c*/ 	.byte	0x04, 0x11
        /*000e*/ 	.short	(.L_17 - .L_16)
	.align		4
.L_16:
        /*0010*/ 	.word	index@(_ZN7cutlass13device_kernelINS_4gemm6kernel13GemmUniversalIN4cute5tupleIJiiiiEEENS1_10collective13CollectiveMmaINS1_34MainloopSm90TmaGmmaWarpSpecializedILi4ENS5_IJNS4_1CILi1EEESB_SB_EEENS1_35KernelTmaWarpSpecializedCooperativeEEENS5_IJNSA_ILi192EEESF_NSA_ILi64EEEEEENS_6half_tENS5_IJlSB_lEEESI_SJ_NS4_8TiledMMAINS4_8MMA_AtomIJNS4_4SM904GMMA26MMA_64x192x16_F32F16F16_SSILNSN_5MajorE0ELSP_0ELNSN_7ScaleInE1ELSQ_1EEEEEENS4_6LayoutINS5_IJNSA_ILi2EEESB_SB_EEENS5_IJSB_NSA_ILi0EEESW_EEEEENS5_IJNS4_10UnderscoreESZ_SZ_EEEEENS4_13SM90_TMA_LOADENS4_14ComposedLayoutINS4_7SwizzleILi3ELi4ELi3EEENS4_18smem_ptr_flag_bitsILi16EEENST_INS5_IJNSA_ILi8EEESG_EEENS5_IJSG_SB_EEEEEEEvNS4_8identityES12_S1C_vS1D_EENS_8epilogue10collective6detail29Sm90TmaWarpSpecializedAdapterINS1G_15DefaultEpilogueISI_SJ_SJ_NS1F_6thread17LinearCombinationISI_Li1EffLNS1K_9ScaleType4KindE0ELNS_15FloatRoundStyleE2ESI_EENS1_15EpilogueDefaultEEEEEvvEEEEvNT_6ParamsE)
        /*0014*/ 	.word	0x00000000


	//----- nvinfo : EIATTR_MIN_STACK_SIZE
	.align		4
.L_17:
        /*0018*/ 	.byte	0x04, 0x12
        /*001a*/ 	.short	(.L_19 - .L_18)
	.align		4
.L_18:
        /*001c*/ 	.word	index@(_ZN7cutlass13device_kernelINS_4gemm6kernel13GemmUniversalIN4cute5tupleIJiiiiEEENS1_10collective13CollectiveMmaINS1_34MainloopSm90TmaGmmaWarpSpecializedILi4ENS5_IJNS4_1CILi1EEESB_SB_EEENS1_35KernelTmaWarpSpecializedCooperativeEEENS5_IJNSA_ILi192EEESF_NSA_ILi64EEEEEENS_6half_tENS5_IJlSB_lEEESI_SJ_NS4_8TiledMMAINS4_8MMA_AtomIJNS4_4SM904GMMA26MMA_64x192x16_F32F16F16_SSILNSN_5MajorE0ELSP_0ELNSN_7ScaleInE1ELSQ_1EEEEEENS4_6LayoutINS5_IJNSA_ILi2EEESB_SB_EEENS5_IJSB_NSA_ILi0EEESW_EEEEENS5_IJNS4_10UnderscoreESZ_SZ_EEEEENS4_13SM90_TMA_LOADENS4_14ComposedLayoutINS4_7SwizzleILi3ELi4ELi3EEENS4_18smem_ptr_flag_bitsILi16EEENST_INS5_IJNSA_ILi8EEESG_EEENS5_IJSG_SB_EEEEEEEvNS4_8identityES12_S1C_vS1D_EENS_8epilogue10collective6detail29Sm90TmaWarpSpecializedAdapterINS1G_15DefaultEpilogueISI_SJ_SJ_NS1F_6thread17LinearCombinationISI_Li1EffLNS1K_9ScaleType4KindE0ELNS_15FloatRoundStyleE2ESI_EENS1_15EpilogueDefaultEEEEEvvEEEEvNT_6ParamsE)
        /*0020*/ 	.word	0x00000000
.L_19:


//--------------------- .nv.compat                --------------------------
	.section	.nv.compat,"",@"SHT_CUDA_COMPAT_INFO"
	.align	4
        /*0000*/ 	.byte	0x02, 0x09, 0x01, 0x00, 0x02, 0x02, 0x04, 0x00, 0x02, 0x05, 0x05, 0x00, 0x03, 0x07, 0x01, 0x01
        /*0010*/ 	.byte	0x02, 0x03, 0x01, 0x00, 0x02, 0x06, 0x01, 0x00, 0x04, 0x0b, 0x08, 0x00, 0x00, 0x00, 0x00, 0x00
        /*0020*/ 	.byte	0x00, 0x00, 0x00, 0x00


//--------------------- .nv.info._ZN7cutlass13device_kernelINS_4gemm6kernel13GemmUniversalIN4cute5tupleIJiiiiEEENS1_10collective13CollectiveMmaINS1_34MainloopSm90TmaGmmaWarpSpecializedILi4ENS5_IJNS4_1CILi1EEESB_SB_EEENS1_35KernelTmaWarpSpecializedCooperativeEEENS5_IJNSA_ILi192EEESF_NSA_ILi64EEEEEENS_6half_tENS5_IJlSB_lEEESI_SJ_NS4_8TiledMMAINS4_8MMA_AtomIJNS4_4SM904GMMA26MMA_64x192x16_F32F16F16_SSILNSN_5MajorE0ELSP_0ELNSN_7ScaleInE1ELSQ_1EEEEEENS4_6LayoutINS5_IJNSA_ILi2EEESB_SB_EEENS5_IJSB_NSA_ILi0EEESW_EEEEENS5_IJNS4_10UnderscoreESZ_SZ_EEEEENS4_13SM90_TMA_LOADENS4_14ComposedLayoutINS4_7SwizzleILi3ELi4ELi3EEENS4_18smem_ptr_flag_bitsILi16EEENST_INS5_IJNSA_ILi8EEESG_EEENS5_IJSG_SB_EEEEEEEvNS4_8identityES12_S1C_vS1D_EENS_8epilogue10collective6detail29Sm90TmaWarpSpecializedAdapterINS1G_15DefaultEpilogueISI_SJ_SJ_NS1F_6thread17LinearCombinationISI_Li1EffLNS1K_9ScaleType4KindE0ELNS_15FloatRoundStyleE2ESI_EENS1_15EpilogueDefaultEEEEEvvEEEEvNT_6ParamsE --------------------------
	.section	.nv.info._ZN7cutlass13device_kernelINS_4gemm6kernel13GemmUniversalIN4cute5tupleIJiiiiEEENS1_10collective13CollectiveMmaINS1_34MainloopSm90TmaGmmaWarpSpecializedILi4ENS5_IJNS4_1CILi1EEESB_SB_EEENS1_35KernelTmaWarpSpecializedCooperativeEEENS5_IJNSA_ILi192EEESF_NSA_ILi64EEEEEENS_6half_tENS5_IJlSB_lEEESI_SJ_NS4_8TiledMMAINS4_8MMA_AtomIJNS4_4SM904GMMA26MMA_64x192x16_F32F16F16_SSILNSN_5MajorE0ELSP_0ELNSN_7ScaleInE1ELSQ_1EEEEEENS4_6LayoutINS5_IJNSA_ILi2EEESB_SB_EEENS5_IJSB_NSA_ILi0EEESW_EEEEENS5_IJNS4_10UnderscoreESZ_SZ_EEEEENS4_13SM90_TMA_LOADENS4_14ComposedLayoutINS4_7SwizzleILi3ELi4ELi3EEENS4_18smem_ptr_flag_bitsILi16EEENST_INS5_IJNSA_ILi8EEESG_EEENS5_IJSG_SB_EEEEEEEvNS4_8identityES12_S1C_vS1D_EENS_8epilogue10collective6detail29Sm90TmaWarpSpecializedAdapterINS1G_15DefaultEpilogueISI_SJ_SJ_NS1F_6thread17LinearCombinationISI_Li1EffLNS1K_9ScaleType4KindE0ELNS_15FloatRoundStyleE2ESI_EENS1_15EpilogueDefaultEEEEEvvEEEEvNT_6ParamsE,"",@"SHT_CUDA_INFO"
	.sectionflags	@""
	.align	4


	//----- nvinfo : EIATTR_CUDA_API_VERSION
	.align		4
        /*0000*/ 	.byte	0x04, 0x37
        /*0002*/ 	.short	(.L_21 - .L_20)
.L_20:
        /*0004*/ 	.word	0x00000082


	//----- nvinfo : EIATTR_KPARAM_INFO
	.align		4
.L_21:
        /*0008*/ 	.byte	0x04, 0x17
        /*000a*/ 	.short	(.L_23 - .L_22)
.L_22:
        /*000c*/ 	.word	0x00000000
        /*0010*/ 	.short	0x0000
        /*0012*/ 	.short	0x0070
        /*0014*/ 	.byte	0x00, 0xf0, 0x01, 0x10


	//----- nvinfo : EIATTR_SPARSE_MMA_MASK
	.align		4
.L_23:
        /*0018*/ 	.byte	0x03, 0x50
        /*001a*/ 	.short	0x0000


	//----- nvinfo : EIATTR_MAXREG_COUNT
	.align		4
        /*001c*/ 	.byte	0x03, 0x1b
        /*001e*/ 	.short	0x00a8


	//----- nvinfo : EIATTR_NUM_BARRIERS
	.align		4
        /*0020*/ 	.byte	0x02, 0x4c
        /*0022*/ 	.byte	0x01
	.zero		1


	//----- nvinfo : EIATTR_EXTERNS
	.align		4
        /*0024*/ 	.byte	0x04, 0x0f
        /*0026*/ 	.short	(.L_25 - .L_24)


	//   ....[0]....
	.align		4
.L_24:
        /*0028*/ 	.word	index@(__assertfail)


	//----- nvinfo : EIATTR_MERCURY_ISA_VERSION
	.align		4
.L_25:
        /*002c*/ 	.byte	0x03, 0x5f
        /*002e*/ 	.short	0x0101


	//----- nvinfo : EIATTR_INT_WARP_WIDE_INSTR_OFFSETS
	.align		4
        /*0030*/ 	.byte	0x04, 0x31
        /*0032*/ 	.short	(.L_27 - .L_26)


	//   ....[0]....
.L_26:
        /*0034*/ 	.word	0x00000460


	//   ....[1]....
        /*0038*/ 	.word	0x00000470


	//   ....[2]....
        /*003c*/ 	.word	0x00000550


	//----- nvinfo : EIATTR_COOP_GROUP_MASK_REGIDS
	.align		4
.L_27:
        /*0040*/ 	.byte	0x04, 0x29
        /*0042*/ 	.short	(.L_29 - .L_28)


	//   ....[0]....
.L_28:
        /*0044*/ 	.word	0xffffffff


	//   ....[1]....
        /*0048*/ 	.word	0xffffffff


	//   ....[2]....
        /*004c*/ 	.word	0xffffffff


	//   ....[3]....
        /*0050*/ 	.word	0xffffffff


	//   ....[4]....
        /*0054*/ 	.word	0xffffffff


	//----- nvinfo : EIATTR_COOP_GROUP_INSTR_OFFSETS
	.align		4
.L_29:
        /*0058*/ 	.byte	0x04, 0x28
        /*005a*/ 	.short	(.L_31 - .L_30)


	//   ....[0]....
.L_30:
        /*005c*/ 	.word	0x00000060


	//   ....[1]....
        /*0060*/ 	.word	0x00000070


	//   ....[2]....
        /*0064*/ 	.word	0x00000190


	//   ....[3]....
        /*0068*/ 	.word	0x000003a0


	//   ....[4]....
        /*006c*/ 	.word	0x00000fb0


	//----- nvinfo : EIATTR_REG_RECONFIG
	.align		4
.L_31:
        /*0070*/ 	.byte	0x01, 0x54
	.zero		2


	//----- nvinfo : EIATTR_SYSCALL_OFFSETS
	.align		4
        /*0074*/ 	.byte	0x04, 0x46
        /*0076*/ 	.short	(.L_33 - .L_32)


	//   ....[0]....
.L_32:
        /*0078*/ 	.word	0x00001170


	//----- nvinfo : EIATTR_MBARRIER_INSTR_OFFSETS
	.align		4
.L_33:
        /*007c*/ 	.byte	0x04, 0x39
        /*007e*/ 	.short	(.L_35 - .L_34)


	//   ....[0]....
.L_34:
        /*0080*/ 	.word	0x00000310
        /*0084*/ 	.word	0x000000ff
        /*0088*/ 	.word	0x00000000
        /*008c*/ 	.short	0x0100
        /*008e*/ 	.byte	0x09
	.zero		1


	//   ....[1]....
        /*0090*/ 	.word	0x00000320
        /*0094*/ 	.word	0x000000ff
        /*0098*/ 	.word	0x00000020
        /*009c*/ 	.short	0x0100
        /*009e*/ 	.byte	0x09
	.zero		1


	//   ....[2]....
        /*00a0*/ 	.word	0x00000330
        /*00a4*/ 	.word	0x000000ff
        /*00a8*/ 	.word	0x00000008
        /*00ac*/ 	.short	0x0100
        /*00ae*/ 	.byte	0x09
	.zero		1


	//   ....[3]....
        /*00b0*/ 	.word	0x00000340
        /*00b4*/ 	.word	0x000000ff
        /*00b8*/ 	.word	0x00000028
        /*00bc*/ 	.short	0x0100
        /*00be*/ 	.byte	0x09
	.zero		1


	//   ....[4]....
        /*00c0*/ 	.word	0x00000350
        /*00c4*/ 	.word	0x000000ff
        /*00c8*/ 	.word	0x00000010
        /*00cc*/ 	.short	0x0100
        /*00ce*/ 	.byte	0x09
	.zero		1


	//   ....[5]....
        /*00d0*/ 	.word	0x00000360
        /*00d4*/ 	.word	0x000000ff
        /*00d8*/ 	.word	0x00000030
        /*00dc*/ 	.short	0x0100
        /*00de*/ 	.byte	0x09
	.zero		1


	//   ....[6]....
        /*00e0*/ 	.word	0x00000370
        /*00e4*/ 	.word	0x000000ff
        /*00e8*/ 	.word	0x00000018
        /*00ec*/ 	.short	0x0100
        /*00ee*/ 	.byte	0x09
	.zero		1


	//   ....[7]....
        /*00f0*/ 	.word	0x00000380
        /*00f4*/ 	.word	0x000000ff
        /*00f8*/ 	.word	0x00000038
        /*00fc*/ 	.short	0x0100
        /*00fe*/ 	.byte	0x09
	.zero		1


	//   ....[8]....
        /*0100*/ 	.word	0x00000580
        /*0104*/ 	.word	0x000000ff
        /*0108*/ 	.word	0x00000050
        /*010c*/ 	.short	0x0100
        /*010e*/ 	.byte	0x06
	.zero		1


	//   ....[9]....
        /*0110*/ 	.word	0x000005b0
        /*0114*/ 	.word	0x000000ff
        /*0118*/ 	.word	0x00000058
        /*011c*/ 	.short	0x0100
        /*011e*/ 	.byte	0x06
	.zero		1


	//   ....[10]....
        /*0120*/ 	.word	0x00001210
        /*0124*/ 	.word	0x00000003
        /*0128*/ 	.word	0x00000000
        /*012c*/ 	.short	0x010a
        /*012e*/ 	.byte	0x3f
	.zero		1


	//   ....[11]....
        /*0130*/ 	.word	0x00001250
        /*0134*/ 	.word	0x00000003
        /*0138*/ 	.word	0x00000000
        /*013c*/ 	.short	0x010a
        /*013e*/ 	.byte	0x3f
	.zero		1


	//   ....[12]....
        /*0140*/ 	.word	0x00001730
        /*0144*/ 	.word	0x000000ff
        /*0148*/ 	.word	0x00000000
        /*014c*/ 	.short	0x010a
        /*014e*/ 	.byte	0x08
	.zero		1


	//   ....[13]....
        /*0150*/ 	.word	0x00001770
        /*0154*/ 	.word	0x000000ff
        /*0158*/ 	.word	0x00000000
        /*015c*/ 	.short	0x010a
        /*015e*/ 	.byte	0x08
	.zero		1


	//   ....[14]....
        /*0160*/ 	.word	0x00001b20
        /*0164*/ 	.word	0x000000ff
        /*0168*/ 	.word	0x00000000
        /*016c*/ 	.short	0x0101
        /*016e*/ 	.byte	0x08
	.zero		1


	//   ....[15]....
        /*0170*/ 	.word	0x00001d10
        /*0174*/ 	.word	0x000000ff
        /*0178*/ 	.word	0x00000000
        /*017c*/ 	.short	0x0101
        /*017e*/ 	.byte	0x04
	.zero		1


	//   ....[16]....
        /*0180*/ 	.word	0x0000ed60
        /*0184*/ 	.word	0x0000000b
        /*0188*/ 	.word	0x00000020
        /*018c*/ 	.short	0x010a
        /*018e*/ 	.byte	0x3f
	.zero		1


	//   ....[17]....
        /*0190*/ 	.word	0x0000f120
        /*0194*/ 	.word	0x00000005
        /*0198*/ 	.word	0x00000058
        /*019c*/ 	.short	0x0101
        /*019e*/ 	.byte	0x3f
	.zero		1


	//   ....[18]....
        /*01a0*/ 	.word	0x0000f820
        /*01a4*/ 	.word	0x00000007
        /*01a8*/ 	.word	0x00000000
        /*01ac*/ 	.short	0x010a
        /*01ae*/ 	.byte	0x3f
	.zero		1


	//   ....[19]....
        /*01b0*/ 	.word	0x0000f8a0
        /*01b4*/ 	.word	0x00000006
        /*01b8*/ 	.word	0x00000000
        /*01bc*/ 	.short	0x010a
        /*01be*/ 	.byte	0x3f
	.zero		1


	//   ....[20]....
        /*01c0*/ 	.word	0x0000f930
        /*01c4*/ 	.word	0x00000007
        /*01c8*/ 	.word	0x00000000
        /*01cc*/ 	.short	0x010a
        /*01ce*/ 	.byte	0x3f
	.zero		1


	//   ....[21]....
        /*01d0*/ 	.word	0x0000f9c0
        /*01d4*/ 	.word	0x00000005
        /*01d8*/ 	.word	0x00000000
        /*01dc*/ 	.short	0x010a
        /*01de*/ 	.byte	0x3f
	.zero		1


	//   ....[22]....
        /*01e0*/ 	.word	0x0000fa20
        /*01e4*/ 	.word	0x00000003
        /*01e8*/ 	.word	0x00000000
        /*01ec*/ 	.short	0x010a
        /*01ee*/ 	.byte	0x3f
	.zero		1


	//   ....[23]....
        /*01f0*/ 	.word	0x0000fa80
        /*01f4*/ 	.word	0x00000004
        /*01f8*/ 	.word	0x00000000
        /*01fc*/ 	.short	0x010a
        /*01fe*/ 	.byte	0x3f
	.zero		1


	//   ....[24]....
        /*0200*/ 	.word	0x0000fb50
        /*0204*/ 	.word	0x0000000b
        /*0208*/ 	.word	0x00000020
        /*020c*/ 	.short	0x010a
        /*020e*/ 	.byte	0x3f
	.zero		1


	//   ....[25]....
        /*0210*/ 	.word	0x0000fc20
        /*0214*/ 	.word	0x00000007
        /*0218*/ 	.word	0x00000000
        /*021c*/ 	.short	0x010a
        /*021e*/ 	.byte	0x3f
	.zero		1


	//   ....[26]....
        /*0220*/ 	.word	0x0000fc70
        /*0224*/ 	.word	0x00000006
        /*0228*/ 	.word	0x00000000
        /*022c*/ 	.short	0x010a
        /*022e*/ 	.byte	0x3f
	.zero		1


	//   ....[27]....
        /*0230*/ 	.word	0x0000fcc0
        /*0234*/ 	.word	0x00000007
        /*0238*/ 	.word	0x00000000
        /*023c*/ 	.short	0x010a
        /*023e*/ 	.byte	0x3f
	.zero		1


	//----- nvinfo : EIATTR_NUM_MBARRIERS
	.align		4
.L_35:
        /*0240*/ 	.byte	0x03, 0x38
        /*0242*/ 	.short	0x000a


	//----- nvinfo : EIATTR_EXIT_INSTR_OFFSETS
	.align		4
        /*0244*/ 	.byte	0x04, 0x1c
        /*0246*/ 	.short	(.L_37 - .L_36)


	//   ....[0]....
.L_36:
        /*0248*/ 	.word	0x00000610


	//   ....[1]....
        /*024c*/ 	.word	0x00000ef0


	//   ....[2]....
        /*0250*/ 	.word	0x0000e3e0


	//   ....[3]....
        /*0254*/ 	.word	0x0000ea00


	//   ....[4]....
        /*0258*/ 	.word	0x0000fa10


	//----- nvinfo : EIATTR_MAX_THREADS
	.align		4
.L_37:
        /*025c*/ 	.byte	0x04, 0x05
        /*025e*/ 	.short	(.L_39 - .L_38)
.L_38:
        /*0260*/ 	.word	0x00000180
        /*0264*/ 	.word	0x00000001
        /*0268*/ 	.word	0x00000001


	//----- nvinfo : EIATTR_CRS_STACK_SIZE
	.align		4
.L_39:
        /*026c*/ 	.byte	0x04, 0x1e
        /*026e*/ 	.short	(.L_41 - .L_40)
.L_40:
        /*0270*/ 	.word	0x00000000


	//----- nvinfo : EIATTR_CBANK_PARAM_SIZE
	.align		4
.L_41:
        /*0274*/ 	.byte	0x03, 0x19
        /*0276*/ 	.short	0x0470


	//----- nvinfo : EIATTR_PARAM_CBANK
	.align		4
        /*0278*/ 	.byte	0x04, 0x0a
        /*027a*/ 	.short	(.L_43 - .L_42)
	.align		4
.L_42:
        /*027c*/ 	.word	index@(.nv.constant0._ZN7cutlass13device_kernelINS_4gemm6kernel13GemmUniversalIN4cute5tupleIJiiiiEEENS1_10collective13CollectiveMmaINS1_34MainloopSm90TmaGmmaWarpSpecializedILi4ENS5_IJNS4_1CILi1EEESB_SB_EEENS1_35KernelTmaWarpSpecializedCooperativeEEENS5_IJNSA_ILi192EEESF_NSA_ILi64EEEEEENS_6half_tENS5_IJlSB_lEEESI_SJ_NS4_8TiledMMAINS4_8MMA_AtomIJNS4_4SM904GMMA26MMA_64x192x16_F32F16F16_SSILNSN_5MajorE0ELSP_0ELNSN_7ScaleInE1ELSQ_1EEEEEENS4_6LayoutINS5_IJNSA_ILi2EEESB_SB_EEENS5_IJSB_NSA_ILi0EEESW_EEEEENS5_IJNS4_10UnderscoreESZ_SZ_EEEEENS4_13SM90_TMA_LOADENS4_14ComposedLayoutINS4_7SwizzleILi3ELi4ELi3EEENS4_18smem_ptr_flag_bitsILi16EEENST_INS5_IJNSA_ILi8EEESG_EEENS5_IJSG_SB_EEEEEEEvNS4_8identityES12_S1C_vS1D_EENS_8epilogue10collective6detail29Sm90TmaWarpSpecializedAdapterINS1G_15DefaultEpilogueISI_SJ_SJ_NS1F_6thread17LinearCombinationISI_Li1EffLNS1K_9ScaleType4KindE0ELNS_15FloatRoundStyleE2ESI_EENS1_15EpilogueDefaultEEEEEvvEEEEvNT_6ParamsE)
        /*0280*/ 	.short	0x0210
        /*0282*/ 	.short	0x0470


	//----- nvinfo : EIATTR_SW_WAR
	.align		4
.L_43:
        /*0284*/ 	.byte	0x04, 0x36
        /*0286*/ 	.short	(.L_45 - .L_44)
.L_44:
        /*0288*/ 	.word	0x00000008
.L_45:


//--------------------- .nv.callgraph             --------------------------
	.section	.nv.callgraph,"",@"SHT_CUDA_CALLGRAPH"
	.align	4
	.sectionentsize	8
	.align		4
        /*0000*/ 	.word	0x00000000
	.align		4
        /*0004*/ 	.word	0xffffffff
	.align		4
        /*0008*/ 	.word	index@(_ZN7cutlass13device_kernelINS_4gemm6kernel13GemmUniversalIN4cute5tupleIJiiiiEEENS1_10collective13CollectiveMmaINS1_34MainloopSm90TmaGmmaWarpSpecializedILi4ENS5_IJNS4_1CILi1EEESB_SB_EEENS1_35KernelTmaWarpSpecializedCooperativeEEENS5_IJNSA_ILi192EEESF_NSA_ILi64EEEEEENS_6half_tENS5_IJlSB_lEEESI_SJ_NS4_8TiledMMAINS4_8MMA_AtomIJNS4_4SM904GMMA26MMA_64x192x16_F32F16F16_SSILNSN_5MajorE0ELSP_0ELNSN_7ScaleInE1ELSQ_1EEEEEENS4_6LayoutINS5_IJNSA_ILi2EEESB_SB_EEENS5_IJSB_NSA_ILi0EEESW_EEEEENS5_IJNS4_10UnderscoreESZ_SZ_EEEEENS4_13SM90_TMA_LOADENS4_14ComposedLayoutINS4_7SwizzleILi3ELi4ELi3EEENS4_18smem_ptr_flag_bitsILi16EEENST_INS5_IJNSA_ILi8EEESG_EEENS5_IJSG_SB_EEEEEEEvNS4_8identityES12_S1C_vS1D_EENS_8epilogue10collective6detail29Sm90TmaWarpSpecializedAdapterINS1G_15DefaultEpilogueISI_SJ_SJ_NS1F_6thread17LinearCombinationISI_Li1EffLNS1K_9ScaleType4KindE0ELNS_15FloatRoundStyleE2ESI_EENS1_15EpilogueDefaultEEEEEvvEEEEvNT_6ParamsE)
	.align		4
        /*000c*/ 	.word	index@(__assertfail)
	.align		4
        /*0010*/ 	.word	0x00000000
	.align		4
        /*0014*/ 	.word	0xfffffffe
	.align		4
        /*0018*/ 	.word	0x00000000
	.align		4
        /*001c*/ 	.word	0xfffffffd
	.align		4
        /*0020*/ 	.word	0x00000000
	.align		4
        /*0024*/ 	.word	0xfffffffc


//--------------------- .nv.constant4             --------------------------
	.section	.nv.constant4,"a",@progbits
	.align	8
	.align		8
.nv.constant4:
        /*0000*/ 	.dword	__assertfail
	.align		8
        /*0008*/ 	.dword	__unnamed_1
	.align		8
        /*0010*/ 	.dword	_ZN40_INTERNAL_8b833593_4_k_cu_24a3c803_117844cuda3std3__45__cpo5beginE
	.align		8
        /*0018*/ 	.dword	_ZN40_INTERNAL_8b833593_4_k_cu_24a3c803_117844cuda3std3__45__cpo3endE
	.align		8
        /*0020*/ 	.dword	_ZN40_INTERNAL_8b833593_4_k_cu_24a3c803_117844cuda3std3__45__cpo6cbeginE
	.align		8
        /*0028*/ 	.dword	_ZN40_INTERNAL_8b833593_4_k_cu_24a3c803_117844cuda3std3__45__cpo4cendE
	.align		8
        /*0030*/ 	.dword	_ZN40_INTERNAL_8b833593_4_k_cu_24a3c803_117844cuda3std3__442_GLOBAL__N__8b833593_4_k_cu_24a3c803_117846ignoreE
	.align		8
        /*0038*/ 	.dword	_ZN40_INTERNAL_8b833593_4_k_cu_24a3c803_117844cuda3std3__419piecewise_constructE
	.align		8
        /*0040*/ 	.dword	_ZN40_INTERNAL_8b833593_4_k_cu_24a3c803_117844cuda3std3__48in_placeE
	.align		8
        /*0048*/ 	.dword	_ZN40_INTERNAL_8b833593_4_k_cu_24a3c803_117844cuda3std6ranges3__45__cpo4swapE
	.align		8
        /*0050*/ 	.dword	_ZN40_INTERNAL_8b833593_4_k_cu_24a3c803_117844cuda3std6ranges3__45__cpo9iter_moveE
	.align		8
        /*0058*/ 	.dword	_ZN40_INTERNAL_8b833593_4_k_cu_24a3c803_117844cute7productE
	.align		8
        /*0060*/ 	.dword	_ZN40_INTERNAL_8b833593_4_k_cu_24a3c803_117844cute1_E
	.align		8
        /*0068*/ 	.dword	$str$22
	.align		8
        /*0070*/ 	.dword	$str$23


//--------------------- .text._ZN7cutlass13device_kernelINS_4gemm6kernel13GemmUniversalIN4cute5tupleIJiiiiEEENS1_10collective13CollectiveMmaINS1_34MainloopSm90TmaGmmaWarpSpecializedILi4ENS5_IJNS4_1CILi1EEESB_SB_EEENS1_35KernelTmaWarpSpecializedCooperativeEEENS5_IJNSA_ILi192EEESF_NSA_ILi64EEEEEENS_6half_tENS5_IJlSB_lEEESI_SJ_NS4_8TiledMMAINS4_8MMA_AtomIJNS4_4SM904GMMA26MMA_64x192x16_F32F16F16_SSILNSN_5MajorE0ELSP_0ELNSN_7ScaleInE1ELSQ_1EEEEEENS4_6LayoutINS5_IJNSA_ILi2EEESB_SB_EEENS5_IJSB_NSA_ILi0EEESW_EEEEENS5_IJNS4_10UnderscoreESZ_SZ_EEEEENS4_13SM90_TMA_LOADENS4_14ComposedLayoutINS4_7SwizzleILi3ELi4ELi3EEENS4_18smem_ptr_flag_bitsILi16EEENST_INS5_IJNSA_ILi8EEESG_EEENS5_IJSG_SB_EEEEEEEvNS4_8identityES12_S1C_vS1D_EENS_8epilogue10collective6detail29Sm90TmaWarpSpecializedAdapterINS1G_15DefaultEpilogueISI_SJ_SJ_NS1F_6thread17LinearCombinationISI_Li1EffLNS1K_9ScaleType4KindE0ELNS_15FloatRoundStyleE2ESI_EENS1_15EpilogueDefaultEEEEEvvEEEEvNT_6ParamsE --------------------------
	.section	.text._ZN7cutlass13device_kernelINS_4gemm6kernel13GemmUniversalIN4cute5tupleIJiiiiEEENS1_10collective13CollectiveMmaINS1_34MainloopSm90TmaGmmaWarpSpecializedILi4ENS5_IJNS4_1CILi1EEESB_SB_EEENS1_35KernelTmaWarpSpecializedCooperativeEEENS5_IJNSA_ILi192EEESF_NSA_ILi64EEEEEENS_6half_tENS5_IJlSB_lEEESI_SJ_NS4_8TiledMMAINS4_8MMA_AtomIJNS4_4SM904GMMA26MMA_64x192x16_F32F16F16_SSILNSN_5MajorE0ELSP_0ELNSN_7ScaleInE1ELSQ_1EEEEEENS4_6LayoutINS5_IJNSA_ILi2EEESB_SB_EEENS5_IJSB_NSA_ILi0EEESW_EEEEENS5_IJNS4_10UnderscoreESZ_SZ_EEEEENS4_13SM90_TMA_LOADENS4_14ComposedLayoutINS4_7SwizzleILi3ELi4ELi3EEENS4_18smem_ptr_flag_bitsILi16EEENST_INS5_IJNSA_ILi8EEESG_EEENS5_IJSG_SB_EEEEEEEvNS4_8identityES12_S1C_vS1D_EENS_8epilogue10collective6detail29Sm90TmaWarpSpecializedAdapterINS1G_15DefaultEpilogueISI_SJ_SJ_NS1F_6thread17LinearCombinationISI_Li1EffLNS1K_9ScaleType4KindE0ELNS_15FloatRoundStyleE2ESI_EENS1_15EpilogueDefaultEEEEEvvEEEEvNT_6ParamsE,"ax",@progbits
	.align	128
.text._ZN7cutlass13device_kernelINS_4gemm6kernel13GemmUniversalIN4cute5tupleIJiiiiEEENS1_10collective13CollectiveMmaINS1_34MainloopSm90TmaGmmaWarpSpecializedILi4ENS5_IJNS4_1CILi1EEESB_SB_EEENS1_35KernelTmaWarpSpecializedCooperativeEEENS5_IJNSA_ILi192EEESF_NSA_ILi64EEEEEENS_6half_tENS5_IJlSB_lEEESI_SJ_NS4_8TiledMMAINS4_8MMA_AtomIJNS4_4SM904GMMA26MMA_64x192x16_F32F16F16_SSILNSN_5MajorE0ELSP_0ELNSN_7ScaleInE1ELSQ_1EEEEEENS4_6LayoutINS5_IJNSA_ILi2EEESB_SB_EEENS5_IJSB_NSA_ILi0EEESW_EEEEENS5_IJNS4_10UnderscoreESZ_SZ_EEEEENS4_13SM90_TMA_LOADENS4_14ComposedLayoutINS4_7SwizzleILi3ELi4ELi3EEENS4_18smem_ptr_flag_bitsILi16EEENST_INS5_IJNSA_ILi8EEESG_EEENS5_IJSG_SB_EEEEEEEvNS4_8identityES12_S1C_vS1D_EENS_8epilogue10collective6detail29Sm90TmaWarpSpecializedAdapterINS1G_15DefaultEpilogueISI_SJ_SJ_NS1F_6thread17LinearCombinationISI_Li1EffLNS1K_9ScaleType4KindE0ELNS_15FloatRoundStyleE2ESI_EENS1_15EpilogueDefaultEEEEEvvEEEEvNT_6ParamsE:
        .type           _ZN7cutlass13device_kernelINS_4gemm6kernel13GemmUniversalIN4cute5tupleIJiiiiEEENS1_10collective13CollectiveMmaINS1_34MainloopSm90TmaGmmaWarpSpecializedILi4ENS5_IJNS4_1CILi1EEESB_SB_EEENS1_35KernelTmaWarpSpecializedCooperativeEEENS5_IJNSA_ILi192EEESF_NSA_ILi64EEEEEENS_6half_tENS5_IJlSB_lEEESI_SJ_NS4_8TiledMMAINS4_8MMA_AtomIJNS4_4SM904GMMA26MMA_64x192x16_F32F16F16_SSILNSN_5MajorE0ELSP_0ELNSN_7ScaleInE1ELSQ_1EEEEEENS4_6LayoutINS5_IJNSA_ILi2EEESB_SB_EEENS5_IJSB_NSA_ILi0EEESW_EEEEENS5_IJNS4_10UnderscoreESZ_SZ_EEEEENS4_13SM90_TMA_LOADENS4_14ComposedLayoutINS4_7SwizzleILi3ELi4ELi3EEENS4_18smem_ptr_flag_bitsILi16EEENST_INS5_IJNSA_ILi8EEESG_EEENS5_IJSG_SB_EEEEEEEvNS4_8identityES12_S1C_vS1D_EENS_8epilogue10collective6detail29Sm90TmaWarpSpecializedAdapterINS1G_15DefaultEpilogueISI_SJ_SJ_NS1F_6thread17LinearCombinationISI_Li1EffLNS1K_9ScaleType4KindE0ELNS_15FloatRoundStyleE2ESI_EENS1_15EpilogueDefaultEEEEEvvEEEEvNT_6ParamsE,@function
        .size           _ZN7cutlass13device_kernelINS_4gemm6kernel13GemmUniversalIN4cute5tupleIJiiiiEEENS1_10collective13CollectiveMmaINS1_34MainloopSm90TmaGmmaWarpSpecializedILi4ENS5_IJNS4_1CILi1EEESB_SB_EEENS1_35KernelTmaWarpSpecializedCooperativeEEENS5_IJNSA_ILi192EEESF_NSA_ILi64EEEEEENS_6half_tENS5_IJlSB_lEEESI_SJ_NS4_8TiledMMAINS4_8MMA_AtomIJNS4_4SM904GMMA26MMA_64x192x16_F32F16F16_SSILNSN_5MajorE0ELSP_0ELNSN_7ScaleInE1ELSQ_1EEEEEENS4_6LayoutINS5_IJNSA_ILi2EEESB_SB_EEENS5_IJSB_NSA_ILi0EEESW_EEEEENS5_IJNS4_10UnderscoreESZ_SZ_EEEEENS4_13SM90_TMA_LOADENS4_14ComposedLayoutINS4_7SwizzleILi3ELi4ELi3EEENS4_18smem_ptr_flag_bitsILi16EEENST_INS5_IJNSA_ILi8EEESG_EEENS5_IJSG_SB_EEEEEEEvNS4_8identityES12_S1C_vS1D_EENS_8epilogue10collective6detail29Sm90TmaWarpSpecializedAdapterINS1G_15DefaultEpilogueISI_SJ_SJ_NS1F_6thread17LinearCombinationISI_Li1EffLNS1K_9ScaleType4KindE0ELNS_15FloatRoundStyleE2ESI_EENS1_15EpilogueDefaultEEEEEvvEEEEvNT_6ParamsE,(.L_x_450 - _ZN7cutlass13device_kernelINS_4gemm6kernel13GemmUniversalIN4cute5tupleIJiiiiEEENS1_10collective13CollectiveMmaINS1_34MainloopSm90TmaGmmaWarpSpecializedILi4ENS5_IJNS4_1CILi1EEESB_SB_EEENS1_35KernelTmaWarpSpecializedCooperativeEEENS5_IJNSA_ILi192EEESF_NSA_ILi64EEEEEENS_6half_tENS5_IJlSB_lEEESI_SJ_NS4_8TiledMMAINS4_8MMA_AtomIJNS4_4SM904GMMA26MMA_64x192x16_F32F16F16_SSILNSN_5MajorE0ELSP_0ELNSN_7ScaleInE1ELSQ_1EEEEEENS4_6LayoutINS5_IJNSA_ILi2EEESB_SB_EEENS5_IJSB_NSA_ILi0EEESW_EEEEENS5_IJNS4_10UnderscoreESZ_SZ_EEEEENS4_13SM90_TMA_LOADENS4_14ComposedLayoutINS4_7SwizzleILi3ELi4ELi3EEENS4_18smem_ptr_flag_bitsILi16EEENST_INS5_IJNSA_ILi8EEESG_EEENS5_IJSG_SB_EEEEEEEvNS4_8identityES12_S1C_vS1D_EENS_8epilogue10collective6detail29Sm90TmaWarpSpecializedAdapterINS1G_15DefaultEpilogueISI_SJ_SJ_NS1F_6thread17LinearCombinationISI_Li1EffLNS1K_9ScaleType4KindE0ELNS_15FloatRoundStyleE2ESI_EENS1_15EpilogueDefaultEEEEEvvEEEEvNT_6ParamsE)
        .other          _ZN7cutlass13device_kernelINS_4gemm6kernel13GemmUniversalIN4cute5tupleIJiiiiEEENS1_10collective13CollectiveMmaINS1_34MainloopSm90TmaGmmaWarpSpecializedILi4ENS5_IJNS4_1CILi1EEESB_SB_EEENS1_35KernelTmaWarpSpecializedCooperativeEEENS5_IJNSA_ILi192EEESF_NSA_ILi64EEEEEENS_6half_tENS5_IJlSB_lEEESI_SJ_NS4_8TiledMMAINS4_8MMA_AtomIJNS4_4SM904GMMA26MMA_64x192x16_F32F16F16_SSILNSN_5MajorE0ELSP_0ELNSN_7ScaleInE1ELSQ_1EEEEEENS4_6LayoutINS5_IJNSA_ILi2EEESB_SB_EEENS5_IJSB_NSA_ILi0EEESW_EEEEENS5_IJNS4_10UnderscoreESZ_SZ_EEEEENS4_13SM90_TMA_LOADENS4_14ComposedLayoutINS4_7SwizzleILi3ELi4ELi3EEENS4_18smem_ptr_flag_bitsILi16EEENST_INS5_IJNSA_ILi8EEESG_EEENS5_IJSG_SB_EEEEEEEvNS4_8identityES12_S1C_vS1D_EENS_8epilogue10collective6detail29Sm90TmaWarpSpecializedAdapterINS1G_15DefaultEpilogueISI_SJ_SJ_NS1F_6thread17LinearCombinationISI_Li1EffLNS1K_9ScaleType4KindE0ELNS_15FloatRoundStyleE2ESI_EENS1_15EpilogueDefaultEEEEEvvEEEEvNT_6ParamsE,@"STO_CUDA_ENTRY STV_DEFAULT"
_ZN7cutlass13device_kernelINS_4gemm6kernel13GemmUniversalIN4cute5tupleIJiiiiEEENS1_10collective13CollectiveMmaINS1_34MainloopSm90TmaGmmaWarpSpecializedILi4ENS5_IJNS4_1CILi1EEESB_SB_EEENS1_35KernelTmaWarpSpecializedCooperativeEEENS5_IJNSA_ILi192EEESF_NSA_ILi64EEEEEENS_6half_tENS5_IJlSB_lEEESI_SJ_NS4_8TiledMMAINS4_8MMA_AtomIJNS4_4SM904GMMA26MMA_64x192x16_F32F16F16_SSILNSN_5MajorE0ELSP_0ELNSN_7ScaleInE1ELSQ_1EEEEEENS4_6LayoutINS5_IJNSA_ILi2EEESB_SB_EEENS5_IJSB_NSA_ILi0EEESW_EEEEENS5_IJNS4_10UnderscoreESZ_SZ_EEEEENS4_13SM90_TMA_LOADENS4_14ComposedLayoutINS4_7SwizzleILi3ELi4ELi3EEENS4_18smem_ptr_flag_bitsILi16EEENST_INS5_IJNSA_ILi8EEESG_EEENS5_IJSG_SB_EEEEEEEvNS4_8identityES12_S1C_vS1D_EENS_8epilogue10collective6detail29Sm90TmaWarpSpecializedAdapterINS1G_15DefaultEpilogueISI_SJ_SJ_NS1F_6thread17LinearCombinationISI_Li1EffLNS1K_9ScaleType4KindE0ELNS_15FloatRoundStyleE2ESI_EENS1_15EpilogueDefaultEEEEEvvEEEEvNT_6ParamsE:
[----:B------:R-:W0:Y:S01]  /*0000*/  LDC R1, c[0x0][0x28] ;  /* 0x00000a00ff017b82 */ /* 0x000e220000000800 */
[----:B------:R-:W1:Y:S01]  /*0010*/  S2R R18, SR_TID.X ;  /* 0x0000000000127919 */ /* 0x000e620000002100 */
[----:B------:R-:W-:Y:S01]  /*0020*/  ELECT P0, URZ, PT ;  /* 0x00000000003f782f */ /* 0x000fe20003800000 */
[----:B------:R-:W-:Y:S01]  /*0030*/  BSSY B0, `(.L_x_0) ;  /* 0x0000015000007945 */ /* 0x000fe20003800000 */
[--C-:B-1----:R-:W-:Y:S02]  /*0040*/  SHF.R.U32.HI R0, RZ, 0x5, R18.reuse ;  /* 0x00000005ff007819 */ /* 0x102fe40000011612 */
[----:B------:R-:W-:-:S03]  /*0050*/  SHF.R.U32.HI R23, RZ, 0x7, R18 ;  /* 0x00000007ff177819 */ /* 0x000fc60000011612 */
[----:B------:R-:W1:Y:S04]  /*0060*/  SHFL.IDX PT, R3, R0, RZ, 0x1f ;  /* 0x00001fff00037589 */ /* 0x000e6800000e0000 */
[----:B------:R-:W2:Y:S01]  /*0070*/  SHFL.IDX PT, R2, R23, RZ, 0x1f ;  /* 0x00001fff17027589 */ /* 0x000ea200000e0000 */
[----:B-1----:R-:W-:Y:S02]  /*0080*/  R2UR UR4, R3 ;  /* 0x00000000030472ca */ /* 0x002fe400000e0000 */
[----:B--2---:R-:W-:-:S11]  /*0090*/  R2UR UR6, R2 ;  /* 0x00000000020672ca */ /* 0x004fd600000e0000 */
[----:B------:R-:W-:Y:S02]  /*00a0*/  USHF.R.S32.HI UR5, URZ, 0x1f, UR4 ;  /* 0x0000001f3f057899 */ /* 0x000fe40008011404 */
[----:B------:R-:W-:Y:S02]  /*00b0*/  ISETP.NE.OR P0, PT, RZ, UR4, !P0 ;  /* 0x00000004ff007c0c */ /* 0x000fe4000c705670 */
[----:B------:R-:W-:-:S04]  /*00c0*/  ULEA.HI UR5, UR5, UR4, URZ, 0x2 ;  /* 0x0000000405057291 */ /* 0x000fc8000f8f103f */
[----:B------:R-:W-:-:S04]  /*00d0*/  ULOP3.LUT UR5, UR5, 0xfffffffc, URZ, 0xc0, !UPT ;  /* 0xfffffffc05057892 */ /* 0x000fc8000f8ec03f */
[----:B------:R-:W-:-:S03]  /*00e0*/  UIADD3 UR8, UR4, -UR5, URZ ;  /* 0x8000000504087290 */ /* 0x000fc6000fffe03f */
[----:B0-----:R-:W-:Y:S09]  /*00f0*/  @P0 BRA `(.L_x_1) ;  /* 0x0000000000200947 */ /* 0x001ff20003800000 */
[----:B------:R-:W-:Y:S02]  /*0100*/  ULDC.64 UR4, c[0x0][0x198] ;  /* 0x0000660000047ab9 */ /* 0x000fe40000000a00 */
[----:B------:R-:W-:Y:S02]  /*0110*/  UIADD3 UR10, UP0, UR4, 0xf0, URZ ;  /* 0x000000f0040a7890 */ /* 0x000fe4000ff1e03f */
[----:B------:R-:W-:Y:S02]  /*0120*/  UIADD3 UR4, UP1, UR4, 0x1f0, URZ ;  /* 0x000001f004047890 */ /* 0x000fe4000ff3e03f */
[----:B------:R-:W-:Y:S02]  /*0130*/  UIADD3.X UR11, URZ, UR5, URZ, UP0, !UPT ;  /* 0x000000053f0b7290 */ /* 0x000fe400087fe43f */
[----:B------:R-:W-:-:S07]  /*0140*/  UIADD3.X UR5, URZ, UR5, URZ, UP1, !UPT ;  /* 0x000000053f057290 */ /* 0x000fce0008ffe43f */
[----:B------:R0:W-:Y:S02]  /*0150*/  UTMACCTL.PF [UR10] ;  /* 0x000000000a0079b9 */ /* 0x0001e40008040000 */
[----:B------:R0:W-:Y:S02]  /*0160*/  UTMACCTL.PF [UR4] ;  /* 0x00000000040079b9 */ /* 0x0001e40008040000 */
[----:B0-----:R-:W-:Y:S01]  /*0170*/  NOP ;  /* 0x0000000000007918 */ /* 0x001fe20000000000 */
.L_x_1:
[----:B------:R-:W-:Y:S05]  /*0180*/  BSYNC B0 ;  /* 0x0000000000007941 */ /* 0x000fea0003800000 */
.L_x_0:
[----:B------:R-:W0:Y:S01]  /*0190*/  SHFL.IDX PT, R2, R0, RZ, 0x1f ;  /* 0x00001fff00027589 */ /* 0x000e2200000e0000 */
[----:B------:R-:W-:Y:S01]  /*01a0*/  UISETP.NE.AND UP0, UPT, UR8, 0x3, UPT ;  /* 0x000000030800788c */ /* 0x000fe2000bf05270 */
[----:B------:R-:W-:Y:S01]  /*01b0*/  ISETP.NE.AND P1, PT, RZ, UR6, PT ;  /* 0x00000006ff007c0c */ /* 0x000fe2000bf25270 */
[----:B------:R-:W-:Y:S02]  /*01c0*/  UIADD3 UR10, UR6, -0x1, URZ ;  /* 0xffffffff060a7890 */ /* 0x000fe4000fffe03f */
[----:B------:R-:W-:Y:S02]  /*01d0*/  UISETP.EQ.OR UP0, UPT, UR8, URZ, !UP0 ;  /* 0x0000003f0800728c */ /* 0x000fe4000c702670 */
[----:B------:R-:W-:Y:S02]  /*01e0*/  UISETP.GE.U32.AND UP1, UPT, UR10, 0x2, UPT ;  /* 0x000000020a00788c */ /* 0x000fe4000bf26070 */
[----:B------:R-:W-:-:S04]  /*01f0*/  UISETP.EQ.AND UP0, UPT, UR6, URZ, UP0 ;  /* 0x0000003f0600728c */ /* 0x000fc80008702270 */
[----:B------:R-:W-:-:S04]  /*0200*/  USEL UR40, URZ, 0x1, !UP0 ;  /* 0x000000013f287887 */ /* 0x000fc8000c000000 */
[----:B------:R-:W-:Y:S01]  /*0210*/  USEL UR40, UR40, 0x2, UP1 ;  /* 0x0000000228287887 */ /* 0x000fe20008800000 */
[----:B0-----:R-:W-:-:S13]  /*0220*/  ISETP.NE.AND P0, PT, R2, RZ, PT ;  /* 0x000000ff0200720c */ /* 0x001fda0003f05270 */
[----:B------:R-:W-:Y:S05]  /*0230*/  @P0 BRA `(.L_x_2) ;  /* 0x0000000000580947 */ /* 0x000fea0003800000 */
[----:B------:R-:W0:Y:S01]  /*0240*/  S2UR UR9, SR_CgaCtaId ;  /* 0x00000000000979c3 */ /* 0x000e220000008800 */
[----:B------:R-:W-:Y:S01]  /*0250*/  UMOV UR4, 0x400 ;  /* 0x0000040000047882 */ /* 0x000fe20000000000 */
[----:B------:R-:W-:Y:S01]  /*0260*/  UMOV UR5, 0x1 ;  /* 0x0000000100057882 */ /* 0x000fe20000000000 */
[----:B------:R-:W-:Y:S01]  /*0270*/  UMOV UR6, 0x100 ;  /* 0x0000010000067882 */ /* 0x000fe20000000000 */
[----:B------:R-:W-:Y:S01]  /*0280*/  ELECT P0, URZ, PT ;  /* 0x00000000003f782f */ /* 0x000fe20003800000 */
[----:B------:R-:W-:-:S04]  /*0290*/  UIADD3 UR6, -UR6, 0x100000, URZ ;  /* 0x0010000006067890 */ /* 0x000fc8000fffe13f */
[----:B------:R-:W-:Y:S02]  /*02a0*/  USHF.L.U32 UR7, UR6, 0xb, URZ ;  /* 0x0000000b06077899 */ /* 0x000fe4000800063f */
[----:B------:R-:W-:Y:S02]  /*02b0*/  USHF.L.U32 UR6, UR6, 0x1, URZ ;  /* 0x0000000106067899 */ /* 0x000fe4000800063f */
[----:B0-----:R-:W-:Y:S02]  /*02c0*/  ULEA UR9, UR9, UR4, 0x18 ;  /* 0x0000000409097291 */ /* 0x001fe4000f8ec03f */
[----:B------:R-:W-:-:S04]  /*02d0*/  UIADD3 UR4, -UR5, 0x100000, URZ ;  /* 0x0010000005047890 */ /* 0x000fc8000fffe13f */
[----:B------:R-:W-:Y:S02]  /*02e0*/  USHF.L.U32 UR5, UR4, 0xb, URZ ;  /* 0x0000000b04057899 */ /* 0x000fe4000800063f */
[----:B------:R-:W-:Y:S01]  /*02f0*/  USHF.L.U32 UR4, UR4, 0x1, URZ ;  /* 0x0000000104047899 */ /* 0x000fe2000800063f */
[----:B------:R-:W0:Y:S11]  /*0300*/  FENCE.VIEW.ASYNC.S ;  /* 0x00000000000073c6 */ /* 0x000e360000000000 */
[----:B0-----:R0:W1:Y:S01]  /*0310*/  SYNCS.EXCH.64 URZ, [UR9], UR4 ;  /* 0x00000004093f75b2 */ /* 0x0010620008000100 */
[----:B------:R0:W2:Y:S01]  /*0320*/  SYNCS.EXCH.64 URZ, [UR9+0x20], UR6 ;  /* 0x00002006093f75b2 */ /* 0x0000a20008000100 */
[----:B------:R0:W3:Y:S01]  /*0330*/  SYNCS.EXCH.64 URZ, [UR9+0x8], UR4 ;  /* 0x00000804093f75b2 */ /* 0x0000e20008000100 */
[----:B------:R0:W4:Y:S01]  /*0340*/  SYNCS.EXCH.64 URZ, [UR9+0x28], UR6 ;  /* 0x00002806093f75b2 */ /* 0x0001220008000100 */
[----:B------:R0:W0:Y:S01]  /*0350*/  SYNCS.EXCH.64 URZ, [UR9+0x10], UR4 ;  /* 0x00001004093f75b2 */ /* 0x0000220008000100 */
[----:B------:R0:W0:Y:S01]  /*0360*/  SYNCS.EXCH.64 URZ, [UR9+0x30], UR6 ;  /* 0x00003006093f75b2 */ /* 0x0000220008000100 */
[----:B------:R0:W0:Y:S01]  /*0370*/  SYNCS.EXCH.64 URZ, [UR9+0x18], UR4 ;  /* 0x00001804093f75b2 */ /* 0x0000220008000100 */
[----:B------:R0:W0:Y:S01]  /*0380*/  SYNCS.EXCH.64 URZ, [UR9+0x38], UR6 ;  /* 0x00003806093f75b2 */ /* 0x0000220008000100 */
[----:B------:R-:W-:Y:S01]  /*0390*/  NOP ;  /* 0x0000000000007918 */ /* 0x000fe20000000000 */
.L_x_2:
[----:B------:R-:W5:Y:S01]  /*03a0*/  SHFL.IDX PT, R0, R0, RZ, 0x1f ;  /* 0x00001fff00007589 */ /* 0x000f6200000e0000 */
[----:B------:R-:W1:Y:S01]  /*03b0*/  LDC R2, c[0x0][0x65c] ;  /* 0x00019700ff027b82 */ /* 0x000e620000000800 */
[----:B------:R-:W-:Y:S01]  /*03c0*/  ELECT P0, URZ, PT ;  /* 0x00000000003f782f */ /* 0x000fe20003800000 */
[----:B------:R-:W-:Y:S01]  /*03d0*/  IMAD.MOV.U32 R5, RZ, RZ, RZ ;  /* 0x000000ffff057224 */ /* 0x000fe200078e00ff */
[----:B------:R-:W2:Y:S01]  /*03e0*/  S2R R4, SR_CTAID.X ;  /* 0x0000000000047919 */ /* 0x000ea20000002500 */
[----:B0-----:R-:W-:Y:S01]  /*03f0*/  UMOV UR4, 0x20 ;  /* 0x0000002000047882 */ /* 0x001fe20000000000 */
[----:B------:R-:W-:Y:S01]  /*0400*/  NOP ;  /* 0x0000000000007918 */ /* 0x000fe20000000000 */
[----:B------:R-:W-:Y:S01]  /*0410*/  NOP ;  /* 0x0000000000007918 */ /* 0x000fe20000000000 */
[----:B-----5:R-:W-:Y:S02]  /*0420*/  ISETP.NE.OR P0, PT, R0, RZ, !P0 ;  /* 0x000000ff0000720c */ /* 0x020fe40004705670 */
[----:B-1----:R-:W-:Y:S01]  /*0430*/  ISETP.NE.AND P2, PT, R2, 0x1, PT ;  /* 0x000000010200780c */ /* 0x002fe20003f45270 */
[----:B------:R-:W0:Y:S03]  /*0440*/  S2R R0, SR_CTAID.Y ;  /* 0x0000000000007919 */ /* 0x000e260000002600 */
[----:B------:R-:W-:-:S07]  /*0450*/  P2R R3, PR, RZ, 0x4 ;  /* 0x00000004ff037803 */ /* 0x000fce0000000000 */
[----:B------:R-:W-:Y:S01]  /*0460*/  VOTEU.ALL UP0, P0 ;  /* 0x00000000003f7886 */ /* 0x000fe20000000000 */
[----:B------:R-:W-:Y:S01]  /*0470*/  VOTEU.ALL UP1, P0 ;  /* 0x00000000003f7886 */ /* 0x000fe20000020000 */
[----:B------:R-:W2:Y:S01]  /*0480*/  @P2 LDC R17, c[0x0][0x10] ;  /* 0x00000400ff112b82 */ /* 0x000ea20000000800 */
[----:B------:R-:W-:Y:S02]  /*0490*/  @P2 IMAD.MOV.U32 R7, RZ, RZ, RZ ;  /* 0x000000ffff072224 */ /* 0x000fe400078e00ff */
[----:B------:R-:W-:Y:S01]  /*04a0*/  @!UP0 UMOV UR6, 0x400 ;  /* 0x0000040000068882 */ /* 0x000fe20000000000 */
[----:B------:R-:W-:-:S04]  /*04b0*/  @!UP0 UIADD3 UR4, -UR4, 0x100000, URZ ;  /* 0x0010000004048890 */ /* 0x000fc8000fffe13f */
[----:B------:R-:W-:Y:S02]  /*04c0*/  @!UP0 USHF.L.U32 UR5, UR4, 0xb, URZ ;  /* 0x0000000b04058899 */ /* 0x000fe4000800063f */
[----:B------:R-:W-:Y:S01]  /*04d0*/  @!UP0 USHF.L.U32 UR4, UR4, 0x1, URZ ;  /* 0x0000000104048899 */ /* 0x000fe2000800063f */
[----:B------:R-:W-:Y:S01]  /*04e0*/  @P2 IMAD.MOV.U32 R9, RZ, RZ, RZ ;  /* 0x000000ffff092224 */ /* 0x000fe200078e00ff */
[----:B------:R-:W1:Y:S08]  /*04f0*/  @!UP0 S2UR UR7, SR_CgaCtaId ;  /* 0x00000000000789c3 */ /* 0x000e700000008800 */
[----:B------:R-:W5:Y:S01]  /*0500*/  @!P2 LDC R3, c[0x0][0xc] ;  /* 0x00000300ff03ab82 */ /* 0x000f620000000800 */
[----:B0-----:R-:W-:-:S04]  /*0510*/  @P2 IMAD.MOV.U32 R6, RZ, RZ, R0 ;  /* 0x000000ffff062224 */ /* 0x001fc800078e0000 */
[----:B--2---:R-:W-:-:S04]  /*0520*/  @P2 IMAD.WIDE.U32 R16, R4, R17, R6 ;  /* 0x0000001104102225 */ /* 0x004fc800078e0006 */
[----:B------:R-:W-:Y:S01]  /*0530*/  @P2 IMAD.IADD R17, R17, 0x1, R9 ;  /* 0x0000000111112824 */ /* 0x000fe200078e0209 */
[----:B-1----:R-:W-:Y:S01]  /*0540*/  @!UP0 ULEA UR6, UR7, UR6, 0x18 ;  /* 0x0000000607068291 */ /* 0x002fe2000f8ec03f */
[----:B------:R-:W-:Y:S01]  /*0550*/  VOTEU.ALL UP0, P0 ;  /* 0x00000000003f7886 */ /* 0x000fe20000000000 */
[----:B-----5:R-:W-:Y:S01]  /*0560*/  @!P2 IMAD.WIDE.U32 R6, R3, R0, R4 ;  /* 0x000000000306a225 */ /* 0x020fe200078e0004 */
[----:B------:R-:W0:Y:S09]  /*0570*/  FENCE.VIEW.ASYNC.S ;  /* 0x00000000000073c6 */ /* 0x000e320000000000 */
[----:B0-----:R0:W3:Y:S01]  /*0580*/  @!UP0 SYNCS.EXCH.64 URZ, [UR6+0x50], UR4 ;  /* 0x00005004063f85b2 */ /* 0x0010e20008000100 */
[----:B------:R-:W-:Y:S01]  /*0590*/  @!P2 MOV R16, R6 ;  /* 0x000000060010a202 */ /* 0x000fe20000000f00 */
[----:B------:R-:W-:Y:S01]  /*05a0*/  @!P2 IMAD.MOV.U32 R17, RZ, RZ, R7 ;  /* 0x000000ffff11a224 */ /* 0x000fe200078e0007 */
[----:B------:R0:W3:Y:S01]  /*05b0*/  @!UP1 SYNCS.EXCH.64 URZ, [UR6+0x58], UR4 ;  /* 0x00005804063f95b2 */ /* 0x0000e20008000100 */
[----:B------:R-:W-:Y:S01]  /*05c0*/  NOP ;  /* 0x0000000000007918 */ /* 0x000fe20000000000 */
[----:B---34-:R-:W-:Y:S06]  /*05d0*/  BAR.SYNC.DEFER_BLOCKING 0x0 ;  /* 0x0000000000007b1d */ /* 0x018fec0000010000 */
[----:B------:R-:W-:Y:S05]  /*05e0*/  @!P1 BRA `(.L_x_3) ;  /* 0x000000dc00809947 */ /* 0x000fea0003800000 */
[----:B------:R-:W-:-:S06]  /*05f0*/  UISETP.GT.U32.AND UP0, UPT, UR10, 0x1, UPT ;  /* 0x000000010a00788c */ /* 0x000fcc000bf04070 */
[----:B------:R-:W-:-:S13]  /*0600*/  PLOP3.LUT P0, PT, PT, PT, UP0, 0x80, 0x0 ;  /* 0x000000000000781c */ /* 0x000fda0003f0f008 */
[----:B0-----:R-:W-:Y:S05]  /*0610*/  @P0 EXIT ;  /* 0x000000000000094d */ /* 0x001fea0003800000 */
[----:B------:R-:W-:Y:S01]  /*0620*/  ULDC.64 UR4, c[0x0][0x650] ;  /* 0x0001940000047ab9 */ /* 0x000fe20000000a00 */
[----:B------:R-:W-:Y:S01]  /*0630*/  UMOV UR42, 0xffffffff ;  /* 0xffffffff002a7882 */ /* 0x000fe20000000000 */
[----:B------:R-:W-:Y:S01]  /*0640*/  ISETP.GE.U32.AND P0, PT, R16, UR4, PT ;  /* 0x0000000410007c0c */ /* 0x000fe2000bf06070 */
[----:B------:R-:W-:Y:S01]  /*0650*/  IMAD.MOV.U32 R22, RZ, RZ, -0x1 ;  /* 0xffffffffff167424 */ /* 0x000fe200078e00ff */
[----:B------:R-:W-:Y:S01]  /*0660*/  PRMT R3, RZ, 0x7610, R3 ;  /* 0x00007610ff037816 */ /* 0x000fe20000000003 */
[----:B------:R-:W-:Y:S01]  /*0670*/  IMAD.MOV.U32 R19, RZ, RZ, -0x1 ;  /* 0xffffffffff137424 */ /* 0x000fe200078e00ff */
[----:B------:R-:W-:-:S13]  /*0680*/  ISETP.GE.U32.AND.EX P0, PT, R17, UR5, PT, P0 ;  /* 0x0000000511007c0c */ /* 0x000fda000bf06100 */
[----:B------:R-:W-:Y:S05]  /*0690*/  @P0 BRA `(.L_x_4) ;  /* 0x00000004005c0947 */ /* 0x000fea0003800000 */
[----:B------:R-:W0:Y:S01]  /*06a0*/  LDC.64 R14, c[0x0][0x628] ;  /* 0x00018a00ff0e7b82 */ /* 0x000e220000000a00 */
[----:B------:R-:W-:Y:S02]  /*06b0*/  IMAD.MOV.U32 R6, RZ, RZ, R16 ;  /* 0x000000ffff067224 */ /* 0x000fe400078e0010 */
[----:B------:R-:W-:-:S05]  /*06c0*/  IMAD.MOV.U32 R7, RZ, RZ, R17 ;  /* 0x000000ffff077224 */ /* 0x000fca00078e0011 */
[----:B------:R-:W1:Y:S08]  /*06d0*/  LDC R12, c[0x0][0x630] ;  /* 0x00018c00ff0c7b82 */ /* 0x000e700000000800 */
[----:B------:R-:W2:Y:S01]  /*06e0*/  LDC.64 R20, c[0x0][0x620] ;  /* 0x00018800ff147b82 */ /* 0x000ea20000000a00 */
[----:B0-----:R-:W-:-:S04]  /*06f0*/  ISETP.NE.U32.AND P0, PT, R14, RZ, PT ;  /* 0x000000ff0e00720c */ /* 0x001fc80003f05070 */
[----:B------:R-:W-:-:S13]  /*0700*/  ISETP.NE.AND.EX P0, PT, R15, RZ, PT, P0 ;  /* 0x000000ff0f00720c */ /* 0x000fda0003f05300 */
[----:B-12---:R-:W-:Y:S05]  /*0710*/  @!P0 BRA `(.L_x_5) ;  /* 0x0000000000288947 */ /* 0x006fea0003800000 */
[----:B------:R-:W0:Y:S02]  /*0720*/  LDC R3, c[0x0][0x634] ;  /* 0x00018d00ff037b82 */ /* 0x000e240000000800 */
[----:B0-----:R-:W-:-:S04]  /*0730*/  IADD3 R3, P0, R16, R3, RZ ;  /* 0x0000000310037210 */ /* 0x001fc80007f1e0ff */
[----:B------:R-:W-:-:S05]  /*0740*/  IADD3.X R13, RZ, R17, RZ, P0, !PT ;  /* 0x00000011ff0d7210 */ /* 0x000fca00007fe4ff */
[----:B------:R-:W-:-:S04]  /*0750*/  IMAD.WIDE.U32 R6, R13, R14, RZ ;  /* 0x0000000e0d067225 */ /* 0x000fc800078e00ff */
[----:B------:R-:W-:-:S04]  /*0760*/  IMAD.WIDE.U32 R8, P0, R3, R15, R6 ;  /* 0x0000000f03087225 */ /* 0x000fc80007800006 */
[----:B------:R-:W-:-:S04]  /*0770*/  IMAD.WIDE.U32 R6, R3, R14, RZ ;  /* 0x0000000e03067225 */ /* 0x000fc800078e00ff */
[----:B------:R-:W-:Y:S01]  /*0780*/  IMAD.X R11, RZ, RZ, RZ, P0 ;  /* 0x000000ffff0b7224 */ /* 0x000fe200000e06ff */
[----:B------:R-:W-:Y:S01]  /*0790*/  IADD3 RZ, P0, R7, R8, RZ ;  /* 0x0000000807ff7210 */ /* 0x000fe20007f1e0ff */
[----:B------:R-:W-:-:S04]  /*07a0*/  IMAD.MOV.U32 R10, RZ, RZ, R9 ;  /* 0x000000ffff0a7224 */ /* 0x000fc800078e0009 */
[----:B------:R-:W-:-:S08]  /*07b0*/  IMAD.WIDE.U32.X R6, R13, R15, R10, P0 ;  /* 0x0000000f0d067225 */ /* 0x000fd000000e040a */
.L_x_5:
[-CC-:B------:R-:W-:Y:S01]  /*07c0*/  SHF.R.U64 R29, R6, R12.reuse, R7.reuse ;  /* 0x0000000c061d7219 */ /* 0x180fe20000001207 */
[----:B------:R-:W0:Y:S01]  /*07d0*/  LDC R10, c[0x0][0x618] ;  /* 0x00018600ff0a7b82 */ /* 0x000e220000000800 */
[----:B------:R-:W-:Y:S01]  /*07e0*/  SHF.R.U32.HI R5, RZ, R12, R7 ;  /* 0x0000000cff057219 */ /* 0x000fe20000011607 */
[----:B------:R-:W-:Y:S01]  /*07f0*/  ULDC UR4, c[0x0][0x150] ;  /* 0x0000540000047ab9 */ /* 0x000fe20000000800 */
[----:B------:R-:W-:Y:S02]  /*0800*/  IADD3 R9, P0, RZ, -R29, RZ ;  /* 0x8000001dff097210 */ /* 0x000fe40007f1e0ff */
[----:B------:R-:W-:-:S03]  /*0810*/  I2FP.F32.U32 R3, R4 ;  /* 0x0000000400037245 */ /* 0x000fc60000201000 */
[----:B------:R-:W1:Y:S01]  /*0820*/  LDC.64 R24, c[0x0][0x640] ;  /* 0x00019000ff187b82 */ /* 0x000e620000000a00 */
[----:B------:R-:W-:Y:S02]  /*0830*/  IMAD.X R11, RZ, RZ, ~R5, P0 ;  /* 0x000000ffff0b7224 */ /* 0x000fe400000e0e05 */
[----:B------:R-:W-:Y:S01]  /*0840*/  FMUL R3, R3, UR4 ;  /* 0x0000000403037c20 */ /* 0x000fe20008400000 */
[----:B------:R-:W-:Y:S01]  /*0850*/  IMAD.WIDE.U32 R6, R9, R20, R16 ;  /* 0x0000001409067225 */ /* 0x000fe200078e0010 */
[----:B------:R-:W-:-:S03]  /*0860*/  ULDC UR4, c[0x0][0x154] ;  /* 0x0000550000047ab9 */ /* 0x000fc60000000800 */
[----:B------:R-:W-:Y:S01]  /*0870*/  IMAD R8, R11, R20, RZ ;  /* 0x000000140b087224 */ /* 0x000fe200078e02ff */
[----:B------:R-:W2:Y:S01]  /*0880*/  LDC R5, c[0x0][0x144] ;  /* 0x00005100ff057b82 */ /* 0x000ea20000000800 */
[----:B------:R-:W3:Y:S02]  /*0890*/  F2I.U32.TRUNC.NTZ R3, R3 ;  /* 0x0000000300037305 */ /* 0x000ee4000020f000 */
[----:B------:R-:W-:-:S04]  /*08a0*/  IMAD R9, R9, R21, R8 ;  /* 0x0000001509097224 */ /* 0x000fc800078e0208 */
[----:B------:R-:W-:Y:S01]  /*08b0*/  IMAD.IADD R7, R7, 0x1, R9 ;  /* 0x0000000107077824 */ /* 0x000fe200078e0209 */
[----:B------:R-:W4:Y:S01]  /*08c0*/  LDC R12, c[0x0][0x608] ;  /* 0x00018200ff0c7b82 */ /* 0x000f220000000800 */
[----:B------:R-:W-:-:S03]  /*08d0*/  MOV R9, 0xffffffff ;  /* 0xffffffff00097802 */ /* 0x000fc60000000f00 */
[----:B0-----:R-:W-:Y:S02]  /*08e0*/  SHF.R.U64 R14, R6, R10, R7 ;  /* 0x0000000a060e7219 */ /* 0x001fe40000001207 */
[----:B------:R-:W-:Y:S02]  /*08f0*/  I2FP.F32.U32 R6, R0 ;  /* 0x0000000000067245 */ /* 0x000fe40000201000 */
[----:B------:R-:W0:Y:S01]  /*0900*/  LDC R20, c[0x0][0x658] ;  /* 0x00019600ff147b82 */ /* 0x000e220000000800 */
[----:B-1----:R-:W-:Y:S01]  /*0910*/  ISETP.NE.U32.AND P0, PT, R24, RZ, PT ;  /* 0x000000ff1800720c */ /* 0x002fe20003f05070 */
[----:B---3--:R-:W-:Y:S01]  /*0920*/  IMAD.MOV R8, RZ, RZ, -R3 ;  /* 0x000000ffff087224 */ /* 0x008fe200078e0a03 */
[----:B------:R-:W-:Y:S01]  /*0930*/  SHF.R.U32.HI R7, RZ, R10, R7 ;  /* 0x0000000aff077219 */ /* 0x000fe20000011607 */
[----:B------:R-:W-:Y:S01]  /*0940*/  FMUL R6, R6, UR4 ;  /* 0x0000000406067c20 */ /* 0x000fe20008400000 */
[----:B------:R-:W-:-:S03]  /*0950*/  ISETP.NE.AND.EX P0, PT, R25, RZ, PT, P0 ;  /* 0x000000ff1900720c */ /* 0x000fc60003f05300 */
[----:B------:R-:W1:Y:S01]  /*0960*/  LDC R13, c[0x0][0x148] ;  /* 0x00005200ff0d7b82 */ /* 0x000e620000000800 */
[----:B--2---:R-:W-:-:S07]  /*0970*/  IMAD R3, R5, R8, R4 ;  /* 0x0000000805037224 */ /* 0x004fce00078e0204 */
[----:B------:R-:W2:Y:S01]  /*0980*/  LDC R19, c[0x0][0x600] ;  /* 0x00018000ff137b82 */ /* 0x000ea20000000800 */
[-CC-:B----4-:R-:W-:Y:S02]  /*0990*/  SHF.R.U64 R26, R14, R12.reuse, R7.reuse ;  /* 0x0000000c0e1a7219 */ /* 0x190fe40000001207 */
[----:B------:R-:W-:Y:S01]  /*09a0*/  SHF.R.U32.HI R5, RZ, R12, R7 ;  /* 0x0000000cff057219 */ /* 0x000fe20000011607 */
[----:B------:R-:W-:Y:S01]  /*09b0*/  IMAD.MOV.U32 R7, RZ, RZ, 0x1 ;  /* 0x00000001ff077424 */ /* 0x000fe200078e00ff */
[----:B------:R3:W4:Y:S03]  /*09c0*/  F2I.U32.TRUNC.NTZ R12, R6 ;  /* 0x00000006000c7305 */ /* 0x000726000020f000 */
[----:B------:R-:W1:Y:S01]  /*09d0*/  LDC R21, c[0x0][0x648] ;  /* 0x00019200ff157b82 */ /* 0x000e620000000800 */
[-C--:B0-----:R-:W-:Y:S02]  /*09e0*/  SHF.L.U32 R4, R9, R20.reuse, RZ ;  /* 0x0000001409047219 */ /* 0x081fe400000006ff */
[----:B------:R-:W-:-:S02]  /*09f0*/  SHF.R.U64 R28, R26, R20, R5 ;  /* 0x000000141a1c7219 */ /* 0x000fc40000001205 */
[----:B------:R-:W-:Y:S02]  /*0a00*/  LOP3.LUT R11, RZ, R4, RZ, 0x33, !PT ;  /* 0x00000004ff0b7212 */ /* 0x000fe400078e33ff */
[-C--:B------:R-:W-:Y:S01]  /*0a10*/  SHF.R.U32.HI R5, RZ, R20.reuse, R5 ;  /* 0x00000014ff057219 */ /* 0x080fe20000011605 */
[----:B------:R-:W0:Y:S01]  /*0a20*/  LDC R27, c[0x0][0x638] ;  /* 0x00018e00ff1b7b82 */ /* 0x000e220000000800 */
[----:B------:R-:W-:Y:S01]  /*0a30*/  SHF.L.U32 R10, R7, R20, RZ ;  /* 0x00000014070a7219 */ /* 0x000fe200000006ff */
[----:B------:R-:W-:-:S06]  /*0a40*/  IMAD.MOV.U32 R4, RZ, RZ, R28 ;  /* 0x000000ffff047224 */ /* 0x000fcc00078e001c */
[----:B------:R-:W0:Y:S01]  /*0a50*/  LDC R22, c[0x0][0x610] ;  /* 0x00018400ff167b82 */ /* 0x000e220000000800 */
[----:B---34-:R-:W-:Y:S05]  /*0a60*/  @!P0 BRA `(.L_x_6) ;  /* 0x0000000000288947 */ /* 0x018fea0003800000 */
[----:B------:R-:W3:Y:S02]  /*0a70*/  LDC R9, c[0x0][0x64c] ;  /* 0x00019300ff097b82 */ /* 0x000ee40000000800 */
[----:B---3--:R-:W-:-:S05]  /*0a80*/  IADD3 R9, P0, R28, R9, RZ ;  /* 0x000000091c097210 */ /* 0x008fca0007f1e0ff */
[----:B------:R-:W-:-:S04]  /*0a90*/  IMAD.X R15, RZ, RZ, R5, P0 ;  /* 0x000000ffff0f7224 */ /* 0x000fc800000e0605 */
[----:B------:R-:W-:-:S04]  /*0aa0*/  IMAD.WIDE.U32 R4, R15, R24, RZ ;  /* 0x000000180f047225 */ /* 0x000fc800078e00ff */
[----:B------:R-:W-:-:S04]  /*0ab0*/  IMAD.WIDE.U32 R6, P0, R9, R25, R4 ;  /* 0x0000001909067225 */ /* 0x000fc80007800004 */
[----:B------:R-:W-:-:S04]  /*0ac0*/  IMAD.WIDE.U32 R4, R9, R24, RZ ;  /* 0x0000001809047225 */ /* 0x000fc800078e00ff */
[----:B------:R-:W-:Y:S01]  /*0ad0*/  IMAD.X R9, RZ, RZ, RZ, P0 ;  /* 0x000000ffff097224 */ /* 0x000fe200000e06ff */
[----:B------:R-:W-:Y:S01]  /*0ae0*/  IADD3 RZ, P0, R5, R6, RZ ;  /* 0x0000000605ff7210 */ /* 0x000fe20007f1e0ff */
[----:B------:R-:W-:-:S04]  /*0af0*/  IMAD.MOV.U32 R8, RZ, RZ, R7 ;  /* 0x000000ffff087224 */ /* 0x000fc800078e0007 */
[----:B------:R-:W-:-:S08]  /*0b00*/  IMAD.WIDE.U32.X R4, R15, R25, R8, P0 ;  /* 0x000000190f047225 */ /* 0x000fd000000e0408 */
.L_x_6:
[----:B-1----:R-:W-:Y:S01]  /*0b10*/  SHF.R.U64 R4, R4, R21, R5 ;  /* 0x0000001504047219 */ /* 0x002fe20000001205 */
[----:B--2---:R-:W-:Y:S01]  /*0b20*/  VIADD R5, R19, 0xffffffff ;  /* 0xffffffff13057836 */ /* 0x004fe20000000000 */
[----:B------:R-:W-:Y:S02]  /*0b30*/  IADD3 R12, -R12, RZ, RZ ;  /* 0x000000ff0c0c7210 */ /* 0x000fe40007ffe1ff */
[----:B------:R-:W-:Y:S01]  /*0b40*/  LOP3.LUT R11, R26, R11, RZ, 0xc0, !PT ;  /* 0x0000000b1a0b7212 */ /* 0x000fe200078ec0ff */
[----:B------:R-:W-:Y:S01]  /*0b50*/  IMAD.MOV R6, RZ, RZ, -R4 ;  /* 0x000000ffff067224 */ /* 0x000fe200078e0a04 */
[----:B------:R-:W-:Y:S01]  /*0b60*/  LOP3.LUT R5, R14, R5, RZ, 0xc0, !PT ;  /* 0x000000050e057212 */ /* 0x000fe200078ec0ff */
[----:B------:R-:W-:Y:S01]  /*0b70*/  @P2 IMAD R3, R13, R12, R0 ;  /* 0x0000000c0d032224 */ /* 0x000fe200078e0200 */
[----:B------:R-:W-:Y:S01]  /*0b80*/  R2UR UR42, R29 ;  /* 0x000000001d2a72ca */ /* 0x000fe200000e0000 */
[----:B------:R-:W-:Y:S02]  /*0b90*/  IMAD R10, R10, R4, R11 ;  /* 0x000000040a0a7224 */ /* 0x000fe400078e020b */
[----:B0-----:R-:W-:-:S02]  /*0ba0*/  IMAD R0, R6, R27, R28 ;  /* 0x0000001b06007224 */ /* 0x001fc400078e021c */
[----:B------:R-:W-:Y:S02]  /*0bb0*/  IMAD R3, R10, R22, R3 ;  /* 0x000000160a037224 */ /* 0x000fe400078e0203 */
[----:B------:R-:W-:Y:S02]  /*0bc0*/  IMAD R0, R0, R19, R5 ;  /* 0x0000001300007224 */ /* 0x000fe400078e0205 */
[----:B------:R-:W-:-:S03]  /*0bd0*/  IMAD.MOV.U32 R4, RZ, RZ, 0x1 ;  /* 0x00000001ff047424 */ /* 0x000fc600078e00ff */
[----:B------:R-:W-:Y:S02]  /*0be0*/  SEL R19, R0, R3, !P2 ;  /* 0x0000000300137207 */ /* 0x000fe40005000000 */
[----:B------:R-:W-:Y:S02]  /*0bf0*/  SEL R22, R3, R0, !P2 ;  /* 0x0000000003167207 */ /* 0x000fe40005000000 */
[----:B------:R-:W-:-:S07]  /*0c00*/  PRMT R3, R4, 0x7610, R3 ;  /* 0x0000761004037816 */ /* 0x000fce0000000003 */
.L_x_4:
[----:B------:R-:W-:-:S08]  /*0c10*/  NOP ;  /* 0x0000000000007918 */ /* 0x000fd00000000000 */
[----:B------:R-:W0:Y:S02]  /*0c20*/  USETMAXREG.TRY_ALLOC.CTAPOOL UP0, 0xe8 ;  /* 0x000000e8000079c8 */ /* 0x000e240008000600 */
[----:B0-----:R-:W-:-:S13]  /*0c30*/  PLOP3.LUT P0, PT, PT, PT, UP0, 0x80, 0x0 ;  /* 0x000000000000781c */ /* 0x001fda0003f0f008 */
[----:B------:R-:W-:Y:S05]  /*0c40*/  @!P0 BRA `(.L_x_4) ;  /* 0xfffffffc00f08947 */ /* 0x000fea000383ffff */
[----:B------:R-:W-:Y:S01]  /*0c50*/  ULDC.64 UR4, c[0x0][0x598] ;  /* 0x0001660000047ab9 */ /* 0x000fe20000000a00 */
[----:B------:R-:W-:Y:S01]  /*0c60*/  ULDC.64 UR36, c[0x0][0x208] ;  /* 0x0000820000247ab9 */ /* 0x000fe20000000a00 */
[----:B------:R-:W-:-:S04]  /*0c70*/  ISETP.NE.U32.AND P0, PT, RZ, UR4, PT ;  /* 0x00000004ff007c0c */ /* 0x000fc8000bf05070 */
[----:B------:R-:W-:-:S13]  /*0c80*/  ISETP.NE.AND.EX P0, PT, RZ, UR5, PT, P0 ;  /* 0x00000005ff007c0c */ /* 0x000fda000bf05300 */
[----:B------:R-:W-:Y:S05]  /*0c90*/  @!P0 BRA `(.L_x_7) ;  /* 0x00000000001c8947 */ /* 0x000fea0003800000 */
[----:B------:R-:W0:Y:S02]  /*0ca0*/  LDC.64 R4, c[0x0][0x598] ;  /* 0x00016600ff047b82 */ /* 0x000e240000000a00 */
[----:B0-----:R-:W2:Y:S02]  /*0cb0*/  LDG.E.64 R4, desc[UR36][R4.64] ;  /* 0x0000002404047981 */ /* 0x001ea4000c1e1b00 */
[----:B--2---:R-:W-:-:S04]  /*0cc0*/  ISETP.NE.U32.AND P0, PT, R4, RZ, PT ;  /* 0x000000ff0400720c */ /* 0x004fc80003f05070 */
[----:B------:R-:W-:-:S13]  /*0cd0*/  ISETP.NE.AND.EX P0, PT, R5, RZ, PT, P0 ;  /* 0x000000ff0500720c */ /* 0x000fda0003f05300 */
[----:B------:R-:W-:Y:S05]  /*0ce0*/  @!P0 BRA `(.L_x_7) ;  /* 0x0000000000088947 */ /* 0x000fea0003800000 */
[----:B------:R0:W5:Y:S01]  /*0cf0*/  LD.E R217, desc[UR36][R4.64] ;  /* 0x0000002404d97980 */ /* 0x000162000c101900 */
[----:B------:R-:W-:Y:S05]  /*0d00*/  BRA `(.L_x_8) ;  /* 0x0000000000247947 */ /* 0x000fea0003800000 */
.L_x_7:
[----:B------:R-:W-:Y:S02]  /*0d10*/  ULDC.64 UR4, c[0x0][0x588] ;  /* 0x0001620000047ab9 */ /* 0x000fe40000000a00 */
[----:B------:R-:W-:-:S04]  /*0d20*/  ISETP.NE.U32.AND P0, PT, RZ, UR4, PT ;  /* 0x00000004ff007c0c */ /* 0x000fc8000bf05070 */
[----:B------:R-:W-:-:S13]  /*0d30*/  ISETP.NE.AND.EX P0, PT, RZ, UR5, PT, P0 ;  /* 0x00000005ff007c0c */ /* 0x000fda000bf05300 */
[----:B------:R-:W-:Y:S05]  /*0d40*/  @!P0 BRA `(.L_x_9) ;  /* 0x00000000000c8947 */ /* 0x000fea0003800000 */
[----:B------:R-:W0:Y:S02]  /*0d50*/  LDC.64 R4, c[0x0][0x588] ;  /* 0x00016200ff047b82 */ /* 0x000e240000000a00 */
[----:B0-----:R1:W5:Y:S01]  /*0d60*/  LDG.E R217, desc[UR36][R4.64] ;  /* 0x0000002404d97981 */ /* 0x001362000c1e1900 */
[----:B------:R-:W-:Y:S05]  /*0d70*/  BRA `(.L_x_8) ;  /* 0x0000000000087947 */ /* 0x000fea0003800000 */
.L_x_9:
[----:B------:R-:W-:Y:S02]  /*0d80*/  ULDC UR4, c[0x0][0x580] ;  /* 0x0001600000047ab9 */ /* 0x000fe40000000800 */
[----:B------:R-:W-:-:S07]  /*0d90*/  IMAD.U32 R217, RZ, RZ, UR4 ;  /* 0x00000004ffd97e24 */ /* 0x000fce000f8e00ff */
.L_x_8:
[----:B------:R-:W-:Y:S02]  /*0da0*/  ULDC.64 UR4, c[0x0][0x5a0] ;  /* 0x0001680000047ab9 */ /* 0x000fe40000000a00 */
[----:B------:R-:W-:-:S04]  /*0db0*/  ISETP.NE.U32.AND P0, PT, RZ, UR4, PT ;  /* 0x00000004ff007c0c */ /* 0x000fc8000bf05070 */
[----:B------:R-:W-:-:S13]  /*0dc0*/  ISETP.NE.AND.EX P0, PT, RZ, UR5, PT, P0 ;  /* 0x00000005ff007c0c */ /* 0x000fda000bf05300 */
[----:B------:R-:W-:Y:S05]  /*0dd0*/  @!P0 BRA `(.L_x_10) ;  /* 0x00000000001c8947 */ /* 0x000fea0003800000 */
[----:B01----:R-:W0:Y:S02]  /*0de0*/  LDC.64 R4, c[0x0][0x5a0] ;  /* 0x00016800ff047b82 */ /* 0x003e240000000a00 */
[----:B0-----:R-:W2:Y:S02]  /*0df0*/  LDG.E.64 R4, desc[UR36][R4.64] ;  /* 0x0000002404047981 */ /* 0x001ea4000c1e1b00 */
[----:B--2---:R-:W-:-:S04]  /*0e00*/  ISETP.NE.U32.AND P0, PT, R4, RZ, PT ;  /* 0x000000ff0400720c */ /* 0x004fc80003f05070 */
[----:B------:R-:W-:-:S13]  /*0e10*/  ISETP.NE.AND.EX P0, PT, R5, RZ, PT, P0 ;  /* 0x000000ff0500720c */ /* 0x000fda0003f05300 */
[----:B------:R-:W-:Y:S05]  /*0e20*/  @!P0 BRA `(.L_x_10) ;  /* 0x0000000000088947 */ /* 0x000fea0003800000 */
[----:B------:R0:W5:Y:S01]  /*0e30*/  LD.E R216, desc[UR36][R4.64] ;  /* 0x0000002404d87980 */ /* 0x000162000c101900 */
[----:B------:R-:W-:Y:S05]  /*0e40*/  BRA `(.L_x_11) ;  /* 0x0000000000247947 */ /* 0x000fea0003800000 */
.L_x_10:
[----:B------:R-:W-:Y:S02]  /*0e50*/  ULDC.64 UR4, c[0x0][0x590] ;  /* 0x0001640000047ab9 */ /* 0x000fe40000000a00 */
[----:B------:R-:W-:-:S04]  /*0e60*/  ISETP.NE.U32.AND P0, PT, RZ, UR4, PT ;  /* 0x00000004ff007c0c */ /* 0x000fc8000bf05070 */
[----:B------:R-:W-:-:S13]  /*0e70*/  ISETP.NE.AND.EX P0, PT, RZ, UR5, PT, P0 ;  /* 0x00000005ff007c0c */ /* 0x000fda000bf05300 */
[----:B------:R-:W-:Y:S05]  /*0e80*/  @!P0 BRA `(.L_x_12) ;  /* 0x00000000000c8947 */ /* 0x000fea0003800000 */
[----:B01----:R-:W0:Y:S02]  /*0e90*/  LDC.64 R4, c[0x0][0x590] ;  /* 0x00016400ff047b82 */ /* 0x003e240000000a00 */
[----:B0-----:R1:W5:Y:S01]  /*0ea0*/  LDG.E R216, desc[UR36][R4.64] ;  /* 0x0000002404d87981 */ /* 0x001362000c1e1900 */
[----:B------:R-:W-:Y:S05]  /*0eb0*/  BRA `(.L_x_11) ;  /* 0x0000000000087947 */ /* 0x000fea0003800000 */
.L_x_12:
[----:B------:R-:W-:Y:S02]  /*0ec0*/  ULDC UR4, c[0x0][0x584] ;  /* 0x0001610000047ab9 */ /* 0x000fe40000000800 */
[----:B------:R-:W-:-:S07]  /*0ed0*/  IMAD.U32 R216, RZ, RZ, UR4 ;  /* 0x00000004ffd87e24 */ /* 0x000fce000f8e00ff */
.L_x_11:
[----:B------:R-:W-:-:S13]  /*0ee0*/  LOP3.LUT P0, RZ, R3, 0xff, RZ, 0xc0, !PT ;  /* 0x000000ff03ff7812 */ /* 0x000fda000780c0ff */
[----:B------:R-:W-:Y:S05]  /*0ef0*/  @!P0 EXIT ;  /* 0x000000000000894d */ /* 0x000fea0003800000 */
[----:B------:R-:W-:Y:S01]  /*0f00*/  ULDC UR4, c[0x0][0x28c] ;  /* 0x0000a30000047ab9 */ /* 0x000fe20000000800 */
[----:B------:R-:W-:Y:S01]  /*0f10*/  UMOV UR38, URZ ;  /* 0x0000003f00267c82 */ /* 0x000fe20008000000 */
[----:B------:R-:W-:Y:S01]  /*0f20*/  UIADD3 UR4, UR4, 0x3f, URZ ;  /* 0x0000003f04047890 */ /* 0x000fe2000fffe03f */
[----:B------:R-:W-:-:S03]  /*0f30*/  UMOV UR39, URZ ;  /* 0x0000003f00277c82 */ /* 0x000fc60008000000 */
[----:B------:R-:W-:-:S04]  /*0f40*/  USHF.R.S32.HI UR5, URZ, 0x1f, UR4 ;  /* 0x0000001f3f057899 */ /* 0x000fc80008011404 */
[----:B------:R-:W-:-:S04]  /*0f50*/  ULEA.HI UR5, UR5, UR4, URZ, 0x6 ;  /* 0x0000000405057291 */ /* 0x000fc8000f8f303f */
[----:B------:R-:W-:-:S12]  /*0f60*/  USHF.R.S32.HI UR41, URZ, 0x6, UR5 ;  /* 0x000000063f297899 */ /* 0x000fd80008011405 */
.L_x_414:
[----:B------:R-:W-:Y:S01]  /*0f70*/  LOP3.LUT R0, R18, 0x80, RZ, 0xc0, !PT ;  /* 0x0000008012007812 */ /* 0x000fe200078ec0ff */
[----:B------:R-:W2:Y:S01]  /*0f80*/  S2UR UR7, SR_CgaCtaId ;  /* 0x00000000000779c3 */ /* 0x000ea20000008800 */
[----:B------:R-:W-:Y:S02]  /*0f90*/  UMOV UR6, 0x400 ;  /* 0x0000040000067882 */ /* 0x000fe40000000000 */
[----:B------:R-:W-:-:S06]  /*0fa0*/  SHF.R.U32.HI R0, RZ, 0x7, R0 ;  /* 0x00000007ff007819 */ /* 0x000fcc0000011600 */
[----:B---3--:R-:W3:Y:S01]  /*0fb0*/  SHFL.IDX PT, R0, R0, RZ, 0x1f ;  /* 0x00001fff00007589 */ /* 0x008ee200000e0000 */
[----:B--2---:R-:W-:Y:S01]  /*0fc0*/  ULEA UR44, UR7, UR6, 0x18 ;  /* 0x00000006072c7291 */ /* 0x004fe2000f8ec03f */
[----:B---3--:R-:W-:-:S13]  /*0fd0*/  R2UR UR4, R0 ;  /* 0x00000000000472ca */ /* 0x008fda00000e0000 */
[----:B------:R-:W-:-:S04]  /*0fe0*/  ULEA.HI UR5, UR4, UR4, URZ, 0x1 ;  /* 0x0000000404057291 */ /* 0x000fc8000f8f083f */
[----:B------:R-:W-:-:S04]  /*0ff0*/  ULOP3.LUT UR5, UR5, 0x7fffe, URZ, 0xc0, !UPT ;  /* 0x0007fffe05057892 */ /* 0x000fc8000f8ec03f */
[----:B------:R-:W-:-:S03]  /*1000*/  UIADD3 UR5, UR4, -UR5, URZ ;  /* 0x8000000504057290 */ /* 0x000fc6000fffe03f */
[----:B------:R-:W-:Y:S01]  /*1010*/  ULDC UR4, c[0x0][0x28c] ;  /* 0x0000a30000047ab9 */ /* 0x000fe20000000800 */
[----:B------:R-:W-:Y:S01]  /*1020*/  ULEA UR5, UR5, UR44, 0xd ;  /* 0x0000002c05057291 */ /* 0x000fe2000f8e683f */
[----:B------:R-:W-:-:S03]  /*1030*/  ISETP.LT.AND P0, PT, RZ, UR4, PT ;  /* 0x00000004ff007c0c */ /* 0x000fc6000bf01270 */
[----:B------:R-:W-:-:S04]  /*1040*/  UIADD3 UR5, UR5, 0x100, URZ ;  /* 0x0000010005057890 */ /* 0x000fc8000fffe03f */
[----:B------:R-:W-:-:S04]  /*1050*/  USHF.R.U32.HI UR5, URZ, 0x4, UR5 ;  /* 0x000000043f057899 */ /* 0x000fc80008011605 */
[----:B------:R-:W-:Y:S02]  /*1060*/  ULOP3.LUT UR43, UR5, 0x3fff, URZ, 0xc0, !UPT ;  /* 0x00003fff052b7892 */ /* 0x000fe4000f8ec03f */
[----:B-1--45:R-:W-:Y:S10]  /*1070*/  @P0 BRA `(.L_x_13) ;  /* 0x0000000000400947 */ /* 0x032ff40003800000 */
[----:B------:R-:W-:Y:S01]  /*1080*/  MOV R0, 0x0 ;  /* 0x0000000000007802 */ /* 0x000fe20000000f00 */
[----:B------:R-:W-:Y:S01]  /*1090*/  ULDC.64 UR4, c[0x4][0x68] ;  /* 0x01001a0000047ab9 */ /* 0x000fe20000000a00 */
[----:B------:R-:W-:Y:S01]  /*10a0*/  ULDC.64 UR6, c[0x4][0x8] ;  /* 0x0100020000067ab9 */ /* 0x000fe20000000a00 */
[----:B01----:R-:W-:Y:S01]  /*10b0*/  MOV R4, UR4 ;  /* 0x0000000400047c02 */ /* 0x003fe20008000f00 */
[----:B------:R0:W1:Y:S01]  /*10c0*/  LDC.64 R14, c[0x4][R0] ;  /* 0x01000000000e7b82 */ /* 0x0000620000000a00 */
[----:B------:R-:W-:Y:S01]  /*10d0*/  IMAD.U32 R5, RZ, RZ, UR5 ;  /* 0x00000005ff057e24 */ /* 0x000fe2000f8e00ff */
[----:B------:R-:W-:Y:S01]  /*10e0*/  ULDC.64 UR4, c[0x4][0x70] ;  /* 0x01001c0000047ab9 */ /* 0x000fe20000000a00 */
[----:B------:R-:W-:Y:S01]  /*10f0*/  IMAD.U32 R10, RZ, RZ, UR6 ;  /* 0x00000006ff0a7e24 */ /* 0x000fe2000f8e00ff */
[----:B------:R-:W-:Y:S01]  /*1100*/  MOV R8, 0x1e1 ;  /* 0x000001e100087802 */ /* 0x000fe20000000f00 */
[----:B------:R-:W-:Y:S02]  /*1110*/  IMAD.U32 R6, RZ, RZ, UR4 ;  /* 0x00000004ff067e24 */ /* 0x000fe4000f8e00ff */
[----:B------:R-:W-:-:S02]  /*1120*/  IMAD.U32 R7, RZ, RZ, UR5 ;  /* 0x00000005ff077e24 */ /* 0x000fc4000f8e00ff */
[----:B------:R-:W-:Y:S02]  /*1130*/  IMAD.U32 R11, RZ, RZ, UR7 ;  /* 0x00000007ff0b7e24 */ /* 0x000fe4000f8e00ff */
[----:B------:R-:W-:Y:S02]  /*1140*/  IMAD.MOV.U32 R12, RZ, RZ, 0x1 ;  /* 0x00000001ff0c7424 */ /* 0x000fe400078e00ff */
[----:B0-----:R-:W-:-:S07]  /*1150*/  IMAD.MOV.U32 R13, RZ, RZ, RZ ;  /* 0x000000ffff0d7224 */ /* 0x001fce00078e00ff */
[----:B------:R-:W-:-:S07]  /*1160*/  LEPC R20, `(.L_x_13) ;  /* 0x000000001014794e */ /* 0x000fce0000000000 */
[----:B-1---5:R-:W-:Y:S05]  /*1170*/  CALL.ABS.NOINC R14 ;  /* 0x000000000e007343 */ /* 0x022fea0003c00000 */
.L_x_13:
[----:B------:R-:W-:-:S06]  /*1180*/  ULOP3.LUT UR4, UR40, 0x1, URZ, 0xfc, !UPT ;  /* 0x0000000128047892 */ /* 0x000fcc000f8efc3f */
[----:B------:R-:W-:-:S05]  /*1190*/  IMAD.U32 R0, RZ, RZ, UR4 ;  /* 0x00000004ff007e24 */ /* 0x000fca000f8e00ff */
[----:B------:R-:W-:-:S13]  /*11a0*/  ISETP.NE.AND P0, PT, R0, 0x3, PT ;  /* 0x000000030000780c */ /* 0x000fda0003f05270 */
[----:B------:R-:W-:Y:S05]  /*11b0*/  @!P0 BRA `(.L_x_14) ;  /* 0x0000000000048947 */ /* 0x000fea0003800000 */
[----:B------:R-:W-:Y:S01]  /*11c0*/  BPT.TRAP 0x1 ;  /* 0x000000040000795c */ /* 0x000fe20000300000 */
.L_x_14:
[----:B------:R-:W-:Y:S02]  /*11d0*/  IMAD.U32 R3, RZ, RZ, UR39 ;  /* 0x00000027ff037e24 */ /* 0x000fe4000f8e00ff */
[----:B------:R-:W-:-:S03]  /*11e0*/  IMAD.U32 R0, RZ, RZ, UR38 ;  /* 0x00000026ff007e24 */ /* 0x000fc6000f8e00ff */
[----:B------:R-:W-:Y:S02]  /*11f0*/  LEA R3, R3, UR44, 0x3 ;  /* 0x0000002c03037c11 */ /* 0x000fe4000f8e18ff */
[----:B------:R-:W-:-:S04]  /*1200*/  SHF.L.U32 R0, R0, 0x1f, RZ ;  /* 0x0000001f00007819 */ /* 0x000fc800000006ff */
[----:B------:R2:W3:Y:S01]  /*1210*/  SYNCS.PHASECHK.TRANS64.TRYWAIT P1, [R3+URZ], R0 ;  /* 0x00000000030075a7 */ /* 0x0004e2000802017f */
[----:B------:R-:W-:Y:S05]  /*1220*/  @!P0 BRA `(.L_x_15) ;  /* 0x0000000000048947 */ /* 0x000fea0003800000 */
[----:B------:R-:W-:Y:S01]  /*1230*/  BPT.TRAP 0x1 ;  /* 0x000000040000795c */ /* 0x000fe20000300000 */
.L_x_15:
[----:B---3--:R-:W-:Y:S05]  /*1240*/  @P1 BRA `(.L_x_16) ;  /* 0x0000000000081947 */ /* 0x008fea0003800000 */
[----:B------:R-:W3:Y:S02]  /*1250*/  SYNCS.PHASECHK.TRANS64.TRYWAIT P1, [R3+URZ], R0 ;  /* 0x00000000030075a7 */ /* 0x000ee4000802017f */
[----:B---3--:R-:W-:Y:S05]  /*1260*/  @!P1 BRA `(.L_x_17) ;  /* 0x000000e400ec9947 */ /* 0x008fea0003800000 */
.L_x_16:
[----:B------:R-:W-:-:S04]  /*1270*/  UISETP.LT.AND UP0, UPT, UR41, 0x1, UPT ;  /* 0x000000012900788c */ /* 0x000fc8000bf01270 */
[----:B------:R-:W-:-:S04]  /*1280*/  USEL UR4, UR41, 0x1, UP0 ;  /* 0x0000000129047887 */ /* 0x000fc80008000000 */
[----:B------:R-:W-:-:S06]  /*1290*/  UIADD3 UR4, UR41, -UR4, URZ ;  /* 0x8000000429047290 */ /* 0x000fcc000fffe03f */
[----:B--23--:R-:W-:Y:S01]  /*12a0*/  MOV R0, UR4 ;  /* 0x0000000400007c02 */ /* 0x00cfe20008000f00 */
[----:B------:R-:W-:Y:S05]  /*12b0*/  WARPSYNC.ALL ;  /* 0x0000000000007948 */ /* 0x000fea0003800000 */
[----:B------:R-:W-:Y:S01]  /*12c0*/  ISETP.GE.AND P1, PT, R0, 0x1, PT ;  /* 0x000000010000780c */ /* 0x000fe20003f26270 */
[----:B------:R-:W-:Y:S01]  /*12d0*/  UIADD3 UR4, UR44, 0x18100, URZ ;  /* 0x000181002c047890 */ /* 0x000fe2000fffe03f */
[----:B------:R-:W-:Y:S01]  /*12e0*/  WARPGROUP.ARRIVE ;  /* 0x00000000000079c5 */ /* 0x000fe20000000000 */
[----:B------:R-:W-:Y:S01]  /*12f0*/  UMOV UR9, 0x40000040 ;  /* 0x4000004000097882 */ /* 0x000fe20000000000 */
[----:B------:R-:W-:Y:S01]  /*1300*/  UMOV UR11, 0x40000040 ;  /* 0x40000040000b7882 */ /* 0x000fe20000000000 */
[----:B------:R-:W-:-:S04]  /*1310*/  USHF.R.U32.HI UR4, URZ, 0x4, UR4 ;  /* 0x000000043f047899 */ /* 0x000fc80008011604 */
[----:B------:R-:W-:Y:S02]  /*1320*/  ULOP3.LUT UR5, UR4, 0x3fff, URZ, 0xc0, !UPT ;  /* 0x00003fff04057892 */ /* 0x000fe4000f8ec03f */
[----:B------:R-:W-:Y:S02]  /*1330*/  ULOP3.LUT UR4, UR43, 0x10000, URZ, 0xfc, !UPT ;  /* 0x000100002b047892 */ /* 0x000fe4000f8efc3f */
[----:B------:R-:W-:Y:S02]  /*1340*/  ULOP3.LUT UR5, UR5, 0x10000, URZ, 0xfc, !UPT ;  /* 0x0001000005057892 */ /* 0x000fe4000f8efc3f */
[----:B------:R-:W-:Y:S02]  /*1350*/  UIMAD UR6, UR39, 0x600, UR4 ;  /* 0x00000600270678a4 */ /* 0x000fe4000f8e0204 */
[----:B------:R-:W-:-:S05]  /*1360*/  UIMAD UR7, UR39, 0x600, UR5 ;  /* 0x00000600270778a4 */ /* 0x000fca000f8e0205 */
[----:B------:R-:W-:Y:S02]  /*1370*/  UMOV UR8, UR6 ;  /* 0x0000000600087c82 */ /* 0x000fe40008000000 */
[----:B------:R-:W-:Y:S02]  /*1380*/  UMOV UR10, UR7 ;  /* 0x00000007000a7c82 */ /* 0x000fe40008000000 */
[----:B------:R-:W-:Y:S01]  /*1390*/  HGMMA.64x192x16.F32 R120, gdesc[UR8], RZ, !UPT, gsb0 ;  /* 0x02e00000087879f0 */ /* 0x000fe2000c0008ff */
[----:B------:R-:W-:Y:S01]  /*13a0*/  UIADD3 UR8, UR6, 0x400, URZ ;  /* 0x0000040006087890 */ /* 0x000fe2000fffe03f */
[----:B------:R-:W-:Y:S01]  /*13b0*/  UMOV UR9, 0x40000040 ;  /* 0x4000004000097882 */ /* 0x000fe20000000000 */
[----:B------:R-:W-:Y:S02]  /*13c0*/  WARPGROUP.DEPBAR.LE gsb0, 0x0 ;  /* 0x00008000000079c5 */ /* 0x000fe40000010000 */
[----:B------:R-:W-:-:S15]  /*13d0*/  WARPGROUP.ARRIVE ;  /* 0x00000000000079c5 */ /* 0x000fde0000000000 */
[----:B------:R-:W-:Y:S01]  /*13e0*/  HGMMA.64x192x16.F32 R24, gdesc[UR8], RZ, !UPT, gsb0 ;  /* 0x02e00000081879f0 */ /* 0x000fe2000c0008ff */
[----:B------:R-:W-:Y:S02]  /*13f0*/  UIADD3 UR8, UR6, 0x2, URZ ;  /* 0x0000000206087890 */ /* 0x000fe4000fffe03f */
[----:B------:R-:W-:Y:S01]  /*1400*/  UIADD3 UR10, UR7, 0x2, URZ ;  /* 0x00000002070a7890 */ /* 0x000fe2000fffe03f */
[----:B------:R-:W-:Y:S01]  /*1410*/  UMOV UR9, 0x40000040 ;  /* 0x4000004000097882 */ /* 0x000fe20000000000 */
[----:B------:R-:W-:Y:S01]  /*1420*/  UMOV UR11, 0x40000040 ;  /* 0x40000040000b7882 */ /* 0x000fe20000000000 */
[----:B------:R-:W-:Y:S02]  /*1430*/  WARPGROUP.DEPBAR.LE gsb0, 0x0 ;  /* 0x00008000000079c5 */ /* 0x000fe40000010000 */
[----:B------:R-:W-:-:S12]  /*1440*/  WARPGROUP.ARRIVE ;  /* 0x00000000000079c5 */ /* 0x000fd80000000000 */
[----:B------:R-:W-:Y:S01]  /*1450*/  HGMMA.64x192x16.F32 R120, gdesc[UR8], R120, gsb0 ;  /* 0x02e00000087879f0 */ /* 0x000fe20008000878 */
[----:B------:R-:W-:Y:S01]  /*1460*/  UIADD3 UR8, UR6, 0x402, URZ ;  /* 0x0000040206087890 */ /* 0x000fe2000fffe03f */
[----:B------:R-:W-:Y:S01]  /*1470*/  UMOV UR9, 0x40000040 ;  /* 0x4000004000097882 */ /* 0x000fe20000000000 */
[----:B------:R-:W-:Y:S02]  /*1480*/  WARPGROUP.DEPBAR.LE gsb0, 0x0 ;  /* 0x00008000000079c5 */ /* 0x000fe40000010000 */
[----:B------:R-:W-:-:S15]  /*1490*/  WARPGROUP.ARRIVE ;  /* 0x00000000000079c5 */ /* 0x000fde0000000000 */
[----:B------:R-:W-:Y:S01]  /*14a0*/  HGMMA.64x192x16.F32 R24, gdesc[UR8], R24, gsb0 ;  /* 0x02e00000081879f0 */ /* 0x000fe20008000818 */
        /* <DEDUP_REMOVED lines=23> */
[----:B------:R-:W-:Y:S03]  /*1620*/  HGMMA.64x192x16.F32 R24, gdesc[UR8], R24, gsb0 ;  /* 0x02e00000081879f0 */ /* 0x000fe60008000818 */
[----:B------:R-:W-:Y:S02]  /*1630*/  WARPGROUP.DEPBAR.LE gsb0, 0x0 ;  /* 0x00008000000079c5 */ /* 0x000fe40000010000 */
[----:B------:R-:W-:Y:S05]  /*1640*/  @!P1 BRA `(.L_x_18) ;  /* 0x00000004006c9947 */ /* 0x000fea0003800000 */
[----:B------:R-:W-:-:S04]  /*1650*/  UIADD3 UR6, UR39, 0x1, URZ ;  /* 0x0000000127067890 */ /* 0x000fc8000fffe03f */
[----:B------:R-:W-:-:S04]  /*1660*/  UISETP.NE.AND UP0, UPT, UR6, 0x4, UPT ;  /* 0x000000040600788c */ /* 0x000fc8000bf05270 */
[----:B------:R-:W-:Y:S02]  /*1670*/  USEL UR7, URZ, 0x1, UP0 ;  /* 0x000000013f077887 */ /* 0x000fe40008000000 */
[----:B------:R-:W-:Y:S02]  /*1680*/  USEL UR6, UR6, URZ, UP0 ;  /* 0x0000003f06067287 */ /* 0x000fe40008000000 */
[----:B------:R-:W-:-:S06]  /*1690*/  ULOP3.LUT UR7, UR38, UR7, URZ, 0x3c, !UPT ;  /* 0x0000000726077292 */ /* 0x000fcc000f8e3c3f */
[----:B01----:R-:W-:Y:S01]  /*16a0*/  IMAD.U32 R5, RZ, RZ, UR7 ;  /* 0x00000007ff057e24 */ /* 0x003fe2000f8e00ff */
[----:B------:R-:W-:-:S06]  /*16b0*/  UMOV UR7, UR39 ;  /* 0x0000002700077c82 */ /* 0x000fcc0008000000 */
.L_x_25:
[----:B01----:R-:W-:Y:S05]  /*16c0*/  @!P0 BRA `(.L_x_19) ;  /* 0x0000000000048947 */ /* 0x003fea0003800000 */
[----:B------:R-:W-:Y:S01]  /*16d0*/  BPT.TRAP 0x1 ;  /* 0x000000040000795c */ /* 0x000fe20000300000 */
.L_x_19:
[----:B------:R-:W0:Y:S01]  /*16e0*/  S2UR UR9, SR_CgaCtaId ;  /* 0x00000000000979c3 */ /* 0x000e220000008800 */
[----:B------:R-:W-:Y:S01]  /*16f0*/  UMOV UR8, 0x400 ;  /* 0x0000040000087882 */ /* 0x000fe20000000000 */
[----:B------:R-:W-:Y:S01]  /*1700*/  SHF.L.U32 R3, R5, 0x1f, RZ ;  /* 0x0000001f05037819 */ /* 0x000fe200000006ff */
[----:B0-----:R-:W-:-:S04]  /*1710*/  ULEA UR14, UR9, UR8, 0x18 ;  /* 0x00000008090e7291 */ /* 0x001fc8000f8ec03f */
[----:B------:R-:W-:-:S09]  /*1720*/  ULEA UR8, UR6, UR14, 0x3 ;  /* 0x0000000e06087291 */ /* 0x000fd2000f8e183f */
[----:B------:R0:W1:Y:S01]  /*1730*/  SYNCS.PHASECHK.TRANS64.TRYWAIT P1, [UR8], R3 ;  /* 0x00000003ff0075a7 */ /* 0x0000620008020148 */
[----:B------:R-:W-:Y:S05]  /*1740*/  @!P0 BRA `(.L_x_20) ;  /* 0x0000000000048947 */ /* 0x000fea0003800000 */
[----:B------:R-:W-:Y:S01]  /*1750*/  BPT.TRAP 0x1 ;  /* 0x000000040000795c */ /* 0x000fe20000300000 */
.L_x_20:
[----:B-1----:R-:W-:Y:S05]  /*1760*/  @P1 BRA `(.L_x_21) ;  /* 0x0000000000081947 */ /* 0x002fea0003800000 */
[----:B------:R-:W1:Y:S02]  /*1770*/  SYNCS.PHASECHK.TRANS64.TRYWAIT P1, [UR8], R3 ;  /* 0x00000003ff0075a7 */ /* 0x000e640008020148 */
[----:B-1----:R-:W-:Y:S05]  /*1780*/  @!P1 BRA `(.L_x_22) ;  /* 0x000000e000b89947 */ /* 0x002fea0003800000 */
.L_x_21:
[----:B------:R-:W-:Y:S01]  /*1790*/  UIMAD UR12, UR6, 0x600, UR4 ;  /* 0x00000600060c78a4 */ /* 0x000fe2000f8e0204 */
[----:B------:R-:W-:Y:S01]  /*17a0*/  WARPGROUP.ARRIVE ;  /* 0x00000000000079c5 */ /* 0x000fe20000000000 */
[----:B------:R-:W-:Y:S01]  /*17b0*/  UIMAD UR13, UR6, 0x600, UR5 ;  /* 0x00000600060d78a4 */ /* 0x000fe2000f8e0205 */
[----:B------:R-:W-:Y:S01]  /*17c0*/  UMOV UR9, 0x40000040 ;  /* 0x4000004000097882 */ /* 0x000fe20000000000 */
[----:B------:R-:W-:-:S03]  /*17d0*/  UMOV UR11, 0x40000040 ;  /* 0x40000040000b7882 */ /* 0x000fc60000000000 */
[----:B------:R-:W-:Y:S02]  /*17e0*/  UMOV UR8, UR12 ;  /* 0x0000000c00087c82 */ /* 0x000fe40008000000 */
[----:B------:R-:W-:Y:S02]  /*17f0*/  UMOV UR10, UR13 ;  /* 0x0000000d000a7c82 */ /* 0x000fe40008000000 */
        /* <DEDUP_REMOVED lines=44> */
[----:B------:R-:W-:Y:S01]  /*1ac0*/  BPT.TRAP 0x1 ;  /* 0x000000040000795c */ /* 0x000fe20000300000 */
.L_x_23:
[----:B------:R-:W-:Y:S02]  /*1ad0*/  UISETP.GT.U32.AND UP0, UPT, UR40, 0x1, UPT ;  /* 0x000000012800788c */ /* 0x000fe4000bf04070 */
[----:B------:R-:W-:-:S04]  /*1ae0*/  ULEA UR8, UR7, UR14, 0x3 ;  /* 0x0000000e07087291 */ /* 0x000fc8000f8e183f */
[----:B------:R-:W-:Y:S01]  /*1af0*/  UIADD3 UR8, UR8, 0x20, URZ ;  /* 0x0000002008087890 */ /* 0x000fe2000fffe03f */
[----:B------:R-:W-:-:S03]  /*1b00*/  PLOP3.LUT P1, PT, PT, PT, UP0, 0x80, 0x0 ;  /* 0x000000000000781c */ /* 0x000fc60003f2f008 */
[----:B------:R-:W-:-:S09]  /*1b10*/  UPRMT UR8, URZ, 0x654, UR8 ;  /* 0x000006543f087896 */ /* 0x000fd20008000008 */
[----:B------:R-:W-:Y:S01]  /*1b20*/  SYNCS.ARRIVE.TRANS64.RED.A1T0 RZ, [UR8], RZ ;  /* 0x000000ffffff79a7 */ /* 0x000fe20008100408 */
[----:B------:R-:W-:Y:S05]  /*1b30*/  @P1 BRA `(.L_x_24) ;  /* 0x0000000000041947 */ /* 0x000fea0003800000 */
[----:B------:R-:W-:Y:S01]  /*1b40*/  BPT.TRAP 0x1 ;  /* 0x000000040000795c */ /* 0x000fe20000300000 */
.L_x_24:
[----:B------:R-:W-:Y:S01]  /*1b50*/  UIADD3 UR6, UR6, 0x1, URZ ;  /* 0x0000000106067890 */ /* 0x000fe2000fffe03f */
[C---:B------:R-:W-:Y:S01]  /*1b60*/  ISETP.GT.AND P1, PT, R0.reuse, 0x1, PT ;  /* 0x000000010000780c */ /* 0x040fe20003f24270 */
[----:B------:R-:W-:Y:S01]  /*1b70*/  UIADD3 UR7, UR7, 0x1, URZ ;  /* 0x0000000107077890 */ /* 0x000fe2000fffe03f */
[----:B------:R-:W-:Y:S01]  /*1b80*/  VIADD R0, R0, 0xffffffff ;  /* 0xffffffff00007836 */ /* 0x000fe20000000000 */
[----:B------:R-:W-:Y:S02]  /*1b90*/  UISETP.NE.AND UP0, UPT, UR6, 0x4, UPT ;  /* 0x000000040600788c */ /* 0x000fe4000bf05270 */
[----:B------:R-:W-:Y:S02]  /*1ba0*/  UISETP.NE.AND UP1, UPT, UR7, 0x4, UPT ;  /* 0x000000040700788c */ /* 0x000fe4000bf25270 */
[----:B------:R-:W-:Y:S02]  /*1bb0*/  USEL UR8, URZ, 0x1, UP0 ;  /* 0x000000013f087887 */ /* 0x000fe40008000000 */
[----:B------:R-:W-:-:S02]  /*1bc0*/  USEL UR6, UR6, URZ, UP0 ;  /* 0x0000003f06067287 */ /* 0x000fc40008000000 */
[----:B------:R-:W-:Y:S02]  /*1bd0*/  USEL UR7, UR7, URZ, UP1 ;  /* 0x0000003f07077287 */ /* 0x000fe40008800000 */
[----:B------:R-:W-:Y:S01]  /*1be0*/  LOP3.LUT R5, R5, UR8, RZ, 0x3c, !PT ;  /* 0x0000000805057c12 */ /* 0x000fe2000f8e3cff */
[----:B------:R-:W-:Y:S09]  /*1bf0*/  @P1 BRA `(.L_x_25) ;  /* 0xfffffff800b01947 */ /* 0x000ff2000383ffff */
.L_x_18:
[----:B------:R-:W2:Y:S02]  /*1c00*/  LDC R0, c[0x0][0x28c] ;  /* 0x0000a300ff007b82 */ /* 0x000ea40000000800 */
[----:B--2---:R-:W-:-:S13]  /*1c10*/  ISETP.GE.AND P1, PT, R0, 0x1, PT ;  /* 0x000000010000780c */ /* 0x004fda0003f26270 */
[----:B------:R-:W-:Y:S05]  /*1c20*/  @!P1 BRA `(.L_x_26) ;  /* 0x0000000000449947 */ /* 0x000fea0003800000 */
[----:B------:R-:W-:Y:S05]  /*1c30*/  @!P0 BRA `(.L_x_27) ;  /* 0x0000000000048947 */ /* 0x000fea0003800000 */
[----:B------:R-:W-:Y:S01]  /*1c40*/  BPT.TRAP 0x1 ;  /* 0x000000040000795c */ /* 0x000fe20000300000 */
.L_x_27:
[----:B------:R-:W2:Y:S01]  /*1c50*/  S2UR UR6, SR_CgaCtaId ;  /* 0x00000000000679c3 */ /* 0x000ea20000008800 */
[----:B------:R-:W-:Y:S01]  /*1c60*/  UISETP.LT.AND UP0, UPT, UR41, 0x1, UPT ;  /* 0x000000012900788c */ /* 0x000fe2000bf01270 */
[----:B------:R-:W-:-:S03]  /*1c70*/  UMOV UR5, 0x400 ;  /* 0x0000040000057882 */ /* 0x000fc60000000000 */
[----:B------:R-:W-:Y:S02]  /*1c80*/  USEL UR4, UR41, 0x1, UP0 ;  /* 0x0000000129047887 */ /* 0x000fe40008000000 */
[----:B------:R-:W-:Y:S02]  /*1c90*/  UISETP.GT.U32.AND UP0, UPT, UR40, 0x1, UPT ;  /* 0x000000012800788c */ /* 0x000fe4000bf04070 */
[----:B------:R-:W-:-:S04]  /*1ca0*/  UIADD3 UR4, UR39, UR41, -UR4 ;  /* 0x0000002927047290 */ /* 0x000fc8000fffe804 */
[----:B------:R-:W-:Y:S01]  /*1cb0*/  USHF.L.U32 UR4, UR4, 0x3, URZ ;  /* 0x0000000304047899 */ /* 0x000fe2000800063f */
[----:B------:R-:W-:-:S03]  /*1cc0*/  PLOP3.LUT P0, PT, PT, PT, UP0, 0x80, 0x0 ;  /* 0x000000000000781c */ /* 0x000fc60003f0f008 */
[----:B------:R-:W-:Y:S02]  /*1cd0*/  ULOP3.LUT UR4, UR4, 0x18, URZ, 0xc0, !UPT ;  /* 0x0000001804047892 */ /* 0x000fe4000f8ec03f */
[----:B--2---:R-:W-:-:S04]  /*1ce0*/  ULEA UR5, UR6, UR5, 0x18 ;  /* 0x0000000506057291 */ /* 0x004fc8000f8ec03f */
[----:B------:R-:W-:-:S04]  /*1cf0*/  UIADD3 UR4, UR5, 0x20, UR4 ;  /* 0x0000002005047890 */ /* 0x000fc8000fffe004 */
[----:B------:R-:W-:-:S09]  /*1d00*/  UPRMT UR4, URZ, 0x654, UR4 ;  /* 0x000006543f047896 */ /* 0x000fd20008000004 */
[----:B------:R-:W-:Y:S01]  /*1d10*/  SYNCS.ARRIVE.TRANS64.RED.A1T0 RZ, [UR4], RZ ;  /* 0x000000ffffff79a7 */ /* 0x000fe20008100404 */
[----:B------:R-:W-:Y:S05]  /*1d20*/  @P0 BRA `(.L_x_26) ;  /* 0x0000000000040947 */ /* 0x000fea0003800000 */
[----:B------:R-:W-:Y:S01]  /*1d30*/  BPT.TRAP 0x1 ;  /* 0x000000040000795c */ /* 0x000fe20000300000 */
.L_x_26:
[----:B------:R-:W2:Y:S01]  /*1d40*/  LDC R6, c[0x0][0x288] ;  /* 0x0000a200ff067b82 */ /* 0x000ea20000000800 */
[----:B------:R-:W-:Y:S01]  /*1d50*/  LOP3.LUT R0, R23, 0x1, RZ, 0xc0, !PT ;  /* 0x0000000117007812 */ /* 0x000fe200078ec0ff */
[----:B------:R-:W-:Y:S01]  /*1d60*/  UIADD3 UR39, UR41, UR39, URZ ;  /* 0x0000002729277290 */ /* 0x000fe2000fffe03f */
[----:B01----:R-:W-:Y:S01]  /*1d70*/  SHF.R.U32.HI R3, RZ, 0x2, R18 ;  /* 0x00000002ff037819 */ /* 0x003fe20000011612 */
[----:B------:R-:W-:Y:S01]  /*1d80*/  IMAD R19, R19, 0xc0, RZ ;  /* 0x000000c013137824 */ /* 0x000fe200078e02ff */
[----:B------:R-:W-:Y:S01]  /*1d90*/  LOP3.LUT R4, R18, 0x60, RZ, 0xc0, !PT ;  /* 0x0000006012047812 */ /* 0x000fe200078ec0ff */
[----:B------:R-:W-:Y:S01]  /*1da0*/  IMAD.SHL.U32 R220, R0, 0x40, RZ ;  /* 0x0000004000dc7824 */ /* 0x000fe200078e00ff */
[----:B------:R-:W-:Y:S01]  /*1db0*/  LOP3.LUT R3, R3, 0x7, RZ, 0xc0, !PT ;  /* 0x0000000703037812 */ /* 0x000fe200078ec0ff */
[----:B------:R-:W-:Y:S01]  /*1dc0*/  USHF.R.U32.HI UR4, URZ, 0x2, UR39 ;  /* 0x000000023f047899 */ /* 0x000fe20008011627 */
[----:B------:R-:W-:Y:S01]  /*1dd0*/  SHF.R.U32.HI R4, RZ, 0x1, R4 ;  /* 0x00000001ff047819 */ /* 0x000fe20000011604 */
[----:B------:R-:W-:Y:S01]  /*1de0*/  USHF.R.S32.HI UR9, URZ, 0x1f, UR42 ;  /* 0x0000001f3f097899 */ /* 0x000fe2000801142a */
[--C-:B------:R-:W-:Y:S01]  /*1df0*/  LOP3.LUT R220, R220, 0x40, R3.reuse, 0xe2, !PT ;  /* 0x00000040dcdc7812 */ /* 0x100fe200078ee203 */
[----:B------:R-:W-:Y:S01]  /*1e00*/  ULOP3.LUT UR4, UR4, 0x1, URZ, 0xc0, !UPT ;  /* 0x0000000104047892 */ /* 0x000fe2000f8ec03f */
[-C--:B------:R-:W-:Y:S01]  /*1e10*/  IADD3 R5, RZ, -R4.reuse, -R3 ;  /* 0x80000004ff057210 */ /* 0x080fe20007ffe803 */
[----:B------:R-:W-:Y:S01]  /*1e20*/  ULDC UR8, c[0x0][0x284] ;  /* 0x0000a10000087ab9 */ /* 0x000fe20000000800 */
[----:B------:R-:W-:Y:S01]  /*1e30*/  LOP3.LUT R3, R18, 0x3, RZ, 0xc0, !PT ;  /* 0x0000000312037812 */ /* 0x000fe200078ec0ff */
[----:B------:R-:W-:Y:S01]  /*1e40*/  ULDC.64 UR6, c[0x0][0x5d0] ;  /* 0x0001740000067ab9 */ /* 0x000fe20000000a00 */
[----:B------:R-:W-:Y:S01]  /*1e50*/  LOP3.LUT R220, R220, R4, RZ, 0xfc, !PT ;  /* 0x00000004dcdc7212 */ /* 0x000fe200078efcff */
[----:B------:R-:W-:Y:S01]  /*1e60*/  IMAD.SHL.U32 R4, R18, 0x2, RZ ;  /* 0x0000000212047824 */ /* 0x000fe200078e00ff */
[----:B------:R-:W-:Y:S01]  /*1e70*/  UISETP.GT.U32.AND UP0, UPT, UR39, 0x3, UPT ;  /* 0x000000032700788c */ /* 0x000fe2000bf04070 */
[----:B------:R-:W-:Y:S01]  /*1e80*/  IMAD R0, R0, -0x40, R5 ;  /* 0xffffffc000007824 */ /* 0x000fe200078e0205 */
[----:B------:R-:W-:Y:S01]  /*1e90*/  UISETP.NE.U32.AND UP1, UPT, UR4, 0x1, UPT ;  /* 0x000000010400788c */ /* 0x000fe2000bf25070 */
[----:B------:R-:W-:Y:S01]  /*1ea0*/  IMAD.U32 R7, RZ, RZ, UR6 ;  /* 0x00000006ff077e24 */ /* 0x000fe2000f8e00ff */
[----:B------:R-:W-:Y:S01]  /*1eb0*/  LOP3.LUT R4, R19, 0x6, R4, 0xf8, !PT ;  /* 0x0000000613047812 */ /* 0x000fe200078ef804 */
[----:B--2---:R-:W-:Y:S01]  /*1ec0*/  IMAD R8, R3, -0x2, R6 ;  /* 0xfffffffe03087824 */ /* 0x004fe200078e0206 */
[----:B------:R-:W-:Y:S01]  /*1ed0*/  ISETP.GE.AND P0, PT, R19, R6, PT ;  /* 0x000000061300720c */ /* 0x000fe20003f06270 */
[----:B------:R-:W-:Y:S01]  /*1ee0*/  IMAD R3, R22, 0xc0, RZ ;  /* 0x000000c016037824 */ /* 0x000fe200078e02ff */
[----:B------:R-:W-:Y:S01]  /*1ef0*/  UIMAD UR5, UR9, UR6, URZ ;  /* 0x00000006090572a4 */ /* 0x000fe2000f8e023f */
[----:B------:R-:W-:Y:S01]  /*1f00*/  SHF.R.S32.HI R5, RZ, 0x1f, R4 ;  /* 0x0000001fff057819 */ /* 0x000fe20000011404 */
[----:B------:R-:W-:Y:S01]  /*1f10*/  UISETP.LT.U32.AND UP0, UPT, UR41, 0x4, UP0 ;  /* 0x000000042900788c */ /* 0x000fe20008701070 */
[----:B------:R-:W-:Y:S01]  /*1f20*/  MOV R221, RZ ;  /* 0x000000ff00dd7202 */ /* 0x000fe20000000f00 */
[----:B------:R-:W-:Y:S01]  /*1f30*/  UISETP.GT.U32.AND UP1, UPT, UR41, 0x3, !UP1 ;  /* 0x000000032900788c */ /* 0x000fe2000cf24070 */
[----:B------:R-:W-:Y:S01]  /*1f40*/  ISETP.GE.OR P0, PT, R3, UR8, P0 ;  /* 0x0000000803007c0c */ /* 0x000fe20008706670 */
[----:B------:R-:W-:-:S02]  /*1f50*/  UIMAD UR5, UR42, UR7, UR5 ;  /* 0x000000072a0572a4 */ /* 0x000fc4000f8e0205 */
[----:B------:R-:W-:Y:S01]  /*1f60*/  IMAD.WIDE.U32 R6, R7, UR42, R4 ;  /* 0x0000002a07067c25 */ /* 0x000fe2000f8e0004 */
[----:B------:R-:W-:Y:S01]  /*1f70*/  USEL UR6, URZ, 0x1, !UP0 ;  /* 0x000000013f067887 */ /* 0x000fe2000c000000 */
[----:B------:R-:W-:Y:S01]  /*1f80*/  IADD3 R0, -R3, UR8, R0 ;  /* 0x0000000803007c10 */ /* 0x000fe2000fffe100 */
[----:B------:R-:W-:Y:S01]  /*1f90*/  USEL UR4, URZ, 0x1, !UP1 ;  /* 0x000000013f047887 */ /* 0x000fe2000c800000 */
[----:B------:R-:W-:Y:S01]  /*1fa0*/  IMAD.WIDE R220, R22, 0xc0, R220 ;  /* 0x000000c016dc7825 */ /* 0x000fe200078e02dc */
[----:B------:R-:W-:Y:S02]  /*1fb0*/  ULOP3.LUT UR39, UR39, 0x3, URZ, 0xc0, !UPT ;  /* 0x0000000327277892 */ /* 0x000fe4000f8ec03f */
[----:B------:R-:W-:Y:S01]  /*1fc0*/  ULOP3.LUT UR38, UR4, UR38, UR6, 0x96, !UPT ;  /* 0x0000002604267292 */ /* 0x000fe2000f8e9606 */
[----:B------:R-:W-:Y:S02]  /*1fd0*/  VIADD R7, R7, UR5 ;  /* 0x0000000507077c36 */ /* 0x000fe40008000000 */
[----:B------:R-:W-:-:S02]  /*1fe0*/  IMAD.IADD R3, R8, 0x1, -R19 ;  /* 0x0000000108037824 */ /* 0x000fc400078e0a13 */
[----:B------:R-:W-:Y:S01]  /*1ff0*/  IMAD.MOV.U32 R22, RZ, RZ, -0x1 ;  /* 0xffffffffff167424 */ /* 0x000fe200078e00ff */
[----:B------:R-:W-:Y:S06]  /*2000*/  @P0 BRA `(.L_x_28) ;  /* 0x000000bc00500947 */ /* 0x000fec0003800000 */
[----:B-----5:R-:W-:Y:S01]  /*2010*/  FSETP.NEU.AND P1, PT, R216, RZ, PT ;  /* 0x000000ffd800720b */ /* 0x020fe20003f2d000 */
[----:B------:R-:W-:Y:S01]  /*2020*/  ULDC.64 UR4, c[0x0][0x5c8] ;  /* 0x0001720000047ab9 */ /* 0x000fe20000000a00 */
[----:B------:R-:W-:Y:S01]  /*2030*/  ISETP.GT.AND P3, PT, R0, RZ, PT ;  /* 0x000000ff0000720c */ /* 0x000fe20003f64270 */
[----:B------:R-:W-:Y:S01]  /*2040*/  IMAD R9, R221, UR4, RZ ;  /* 0x00000004dd097c24 */ /* 0x000fe2000f8e02ff */
[----:B------:R-:W-:Y:S01]  /*2050*/  BSSY B0, `(.L_x_28) ;  /* 0x0000bcf000007945 */ /* 0x000fe20003800000 */
[----:B------:R-:W-:Y:S01]  /*2060*/  IMAD.WIDE.U32 R6, R220, UR4, R6 ;  /* 0x00000004dc067c25 */ /* 0x000fe2000f8e0006 */
[----:B------:R-:W-:-:S03]  /*2070*/  ISETP.GT.AND P0, PT, R3, RZ, P3 ;  /* 0x000000ff0300720c */ /* 0x000fc60001f04270 */
[----:B------:R-:W-:-:S04]  /*2080*/  IMAD R9, R220, UR5, R9 ;  /* 0x00000005dc097c24 */ /* 0x000fc8000f8e0209 */
[----:B------:R-:W-:Y:S01]  /*2090*/  IMAD.IADD R223, R7, 0x1, R9 ;  /* 0x0000000107df7824 */ /* 0x000fe200078e0209 */
[----:B------:R-:W-:Y:S06]  /*20a0*/  @!P1 BRA `(.L_x_29) ;  /* 0x00000084006c9947 */ /* 0x000fec0003800000 */
[----:B------:R-:W0:Y:S01]  /*20b0*/  LDC.64 R218, c[0x0][0x5b8] ;  /* 0x00016e00ffda7b82 */ /* 0x000e220000000a00 */
[----:B------:R-:W-:-:S07]  /*20c0*/  ULDC.64 UR6, c[0x0][0x5c0] ;  /* 0x0001700000067ab9 */ /* 0x000fce0000000a00 */
[----:B------:R-:W1:Y:S08]  /*20d0*/  LDC.64 R20, c[0x0][0x5b0] ;  /* 0x00016c00ff147b82 */ /* 0x000e700000000a00 */
[----:B------:R-:W2:Y:S01]  /*20e0*/  LDC.64 R14, c[0x0][0x5a8] ;  /* 0x00016a00ff0e7b82 */ /* 0x000ea20000000a00 */
[C---:B0-----:R-:W-:Y:S02]  /*20f0*/  IMAD R8, R218.reuse, UR9, RZ ;  /* 0x00000009da087c24 */ /* 0x041fe4000f8e02ff */
[----:B------:R-:W-:-:S04]  /*2100*/  IMAD.WIDE.U32 R12, R218, UR42, R4 ;  /* 0x0000002ada0c7c25 */ /* 0x000fc8000f8e0004 */
[----:B------:R-:W-:Y:S01]  /*2110*/  IMAD R219, R219, UR42, R8 ;  /* 0x0000002adbdb7c24 */ /* 0x000fe2000f8e0208 */
[----:B------:R-:W-:Y:S01]  /*2120*/  MOV R10, R12 ;  /* 0x0000000c000a7202 */ /* 0x000fe20000000f00 */
[-C--:B-1----:R-:W-:Y:S02]  /*2130*/  IMAD R19, R221, R20.reuse, RZ ;  /* 0x00000014dd137224 */ /* 0x082fe400078e02ff */
[----:B------:R-:W-:Y:S02]  /*2140*/  IMAD.IADD R11, R13, 0x1, R219 ;  /* 0x000000010d0b7824 */ /* 0x000fe400078e02db */
[C---:B------:R-:W-:Y:S02]  /*2150*/  IMAD R19, R220.reuse, R21, R19 ;  /* 0x00000015dc137224 */ /* 0x040fe400078e0213 */
[----:B------:R-:W-:-:S04]  /*2160*/  IMAD.WIDE.U32 R8, R220, R20, R10 ;  /* 0x00000014dc087225 */ /* 0x000fc800078e000a */
[----:B------:R-:W-:Y:S01]  /*2170*/  IMAD.IADD R7, R9, 0x1, R19 ;  /* 0x0000000109077824 */ /* 0x000fe200078e0213 */
[----:B--2---:R-:W-:-:S04]  /*2180*/  LEA R226, P1, R8, R14, 0x1 ;  /* 0x0000000e08e27211 */ /* 0x004fc800078208ff */
[----:B------:R-:W-:-:S05]  /*2190*/  LEA.HI.X R227, R8, R15, R7, 0x1, P1 ;  /* 0x0000000f08e37211 */ /* 0x000fca00008f0c07 */
[----:B------:R-:W2:Y:S01]  /*21a0*/  @P0 LDG.E.LTC128B.U16 R224, desc[UR36][R226.64] ;  /* 0x00000024e2e00981 */ /* 0x000ea2000c1e1520 */
[C---:B------:R-:W-:Y:S01]  /*21b0*/  LEA R8, P1, R6.reuse, UR6, 0x1 ;  /* 0x0000000606087c11 */ /* 0x040fe2000f8208ff */
[----:B------:R-:W-:Y:S03]  /*21c0*/  BSSY B1, `(.L_x_30) ;  /* 0x0000011000017945 */ /* 0x000fe60003800000 */
[----:B------:R-:W-:Y:S01]  /*21d0*/  LEA.HI.X R9, R6, UR7, R223, 0x1, P1 ;  /* 0x0000000706097c11 */ /* 0x000fe200088f0cdf */
[----:B------:R-:W-:-:S04]  /*21e0*/  IMAD.WIDE.U32 R222, R220, R20, R4 ;  /* 0x00000014dcde7225 */ /* 0x000fc800078e0004 */
[----:B------:R-:W-:Y:S02]  /*21f0*/  IMAD.IADD R223, R19, 0x1, R223 ;  /* 0x0000000113df7824 */ /* 0x000fe400078e02df */
[----:B------:R-:W-:-:S04]  /*2200*/  IMAD.WIDE.U32 R222, R218, UR42, R222 ;  /* 0x0000002adade7c25 */ /* 0x000fc8000f8e00de */
[----:B--2---:R-:W-:-:S05]  /*2210*/  HADD2.F32 R7, -RZ, R224.H0_H0 ;  /* 0x200000e0ff077230 */ /* 0x004fca0000004100 */
[----:B------:R-:W-:-:S04]  /*2220*/  FMUL R7, R7, R216 ;  /* 0x000000d807077220 */ /* 0x000fc80000400000 */
[----:B------:R-:W-:-:S05]  /*2230*/  FFMA R7, R120, R217, R7 ;  /* 0x000000d978077223 */ /* 0x000fca0000000007 */
[----:B------:R-:W-:-:S04]  /*2240*/  F2FP.F16.F32.PACK_AB R7, RZ, R7 ;  /* 0x00000007ff07723e */ /* 0x000fc800000000ff */
[----:B------:R-:W-:Y:S01]  /*2250*/  PRMT R120, R7, 0x7610, R120 ;  /* 0x0000761007787816 */ /* 0x000fe20000000078 */
[----:B------:R-:W-:-:S04]  /*2260*/  IMAD.IADD R7, R219, 0x1, R223 ;  /* 0x00000001db077824 */ /* 0x000fc800078e02df */
[----:B------:R0:W-:Y:S01]  /*2270*/  @P0 STG.E.U16 desc[UR36][R8.64], R120 ;  /* 0x0000007808000986 */ /* 0x0001e2000c101524 */
[----:B------:R-:W-:-:S04]  /*2280*/  LEA R6, P0, R222, R14, 0x1 ;  /* 0x0000000ede067211 */ /* 0x000fc800078008ff */
[----:B------:R-:W-:Y:S02]  /*2290*/  LEA.HI.X R7, R222, R15, R7, 0x1, P0 ;  /* 0x0000000fde077211 */ /* 0x000fe400000f0c07 */
[----:B------:R-:W-:-:S13]  /*22a0*/  ISETP.GT.AND P0, PT, R3, 0x1, P3 ;  /* 0x000000010300780c */ /* 0x000fda0001f04270 */
[----:B0-----:R-:W-:Y:S05]  /*22b0*/  @!P0 BRA `(.L_x_31) ;  /* 0x0000000000048947 */ /* 0x001fea0003800000 */
[----:B------:R0:W5:Y:S02]  /*22c0*/  LDG.E.LTC128B.U16 R224, desc[UR36][R6.64+0x2] ;  /* 0x0000022406e07981 */ /* 0x000164000c1e1520 */
.L_x_31:
[----:B------:R-:W-:Y:S05]  /*22d0*/  BSYNC B1 ;  /* 0x0000000000017941 */ /* 0x000fea0003800000 */
.L_x_30:
[----:B-----5:R-:W-:-:S05]  /*22e0*/  HADD2.F32 R223, -RZ, R224.H0_H0 ;  /* 0x200000e0ffdf7230 */ /* 0x020fca0000004100 */
[----:B------:R-:W-:-:S04]  /*22f0*/  FMUL R120, R223, R216 ;  /* 0x000000d8df787220 */ /* 0x000fc80000400000 */
[----:B------:R-:W-:-:S05]  /*2300*/  FFMA R120, R121, R217, R120 ;  /* 0x000000d979787223 */ /* 0x000fca0000000078 */
[----:B------:R-:W-:-:S04]  /*2310*/  F2FP.F16.F32.PACK_AB R120, RZ, R120 ;  /* 0x00000078ff78723e */ /* 0x000fc800000000ff */
[----:B------:R-:W-:Y:S01]  /*2320*/  PRMT R121, R120, 0x7610, R121 ;  /* 0x0000761078797816 */ /* 0x000fe20000000079 */
[----:B------:R-:W-:-:S04]  /*2330*/  IMAD.SHL.U32 R120, R20, 0x8, RZ ;  /* 0x0000000814787824 */ /* 0x000fc800078e00ff */
[----:B------:R1:W-:Y:S01]  /*2340*/  @P0 STG.E.U16 desc[UR36][R8.64+0x2], R121 ;  /* 0x0000027908000986 */ /* 0x0003e2000c101524 */
[----:B------:R-:W-:-:S04]  /*2350*/  ISETP.GT.AND P0, PT, R0, 0x8, PT ;  /* 0x000000080000780c */ /* 0x000fc80003f04270 */
[----:B------:R-:W-:Y:S02]  /*2360*/  ISETP.GT.AND P1, PT, R3, RZ, P0 ;  /* 0x000000ff0300720c */ /* 0x000fe40000724270 */
[----:B-1----:R-:W-:-:S03]  /*2370*/  SHF.L.U64.HI R121, R20, 0x3, R21 ;  /* 0x0000000314797819 */ /* 0x002fc60000010215 */
[----:B------:R-:W-:-:S04]  /*2380*/  IMAD.WIDE.U32 R222, R220, R20, R120 ;  /* 0x00000014dcde7225 */ /* 0x000fc800078e0078 */
[----:B------:R-:W-:Y:S01]  /*2390*/  IMAD.IADD R19, R19, 0x1, R223 ;  /* 0x0000000113137824 */ /* 0x000fe200078e02df */
[----:B------:R-:W-:-:S04]  /*23a0*/  IADD3 R223, P2, R12, R222, RZ ;  /* 0x000000de0cdf7210 */ /* 0x000fc80007f5e0ff */
[----:B------:R-:W-:Y:S02]  /*23b0*/  IADD3.X R226, R19, R11, RZ, P2, !PT ;  /* 0x0000000b13e27210 */ /* 0x000fe400017fe4ff */
[----:B------:R-:W-:-:S04]  /*23c0*/  LEA R228, P2, R223, R14, 0x1 ;  /* 0x0000000edfe47211 */ /* 0x000fc800078408ff */
[--C-:B------:R-:W-:Y:S02]  /*23d0*/  LEA.HI.X R229, R223, R15, R226.reuse, 0x1, P2 ;  /* 0x0000000fdfe57211 */ /* 0x100fe400010f0ce2 */
[----:B------:R-:W-:-:S06]  /*23e0*/  PRMT R226, R224, 0x7610, R226 ;  /* 0x00007610e0e27816 */ /* 0x000fcc00000000e2 */
[----:B------:R-:W2:Y:S01]  /*23f0*/  @P1 LDG.E.LTC128B.U16 R226, desc[UR36][R228.64] ;  /* 0x00000024e4e21981 */ /* 0x000ea2000c1e1520 */
[----:B------:R-:W-:Y:S01]  /*2400*/  IADD3 R224, P2, R4, R222, RZ ;  /* 0x000000de04e07210 */ /* 0x000fe20007f5e0ff */
[----:B------:R-:W-:Y:S01]  /*2410*/  IMAD.U32 R227, RZ, RZ, UR4 ;  /* 0x00000004ffe37e24 */ /* 0x000fe2000f8e00ff */
[----:B------:R-:W-:Y:S03]  /*2420*/  BSSY B1, `(.L_x_32) ;  /* 0x0000014000017945 */ /* 0x000fe60003800000 */
[----:B------:R-:W-:Y:S02]  /*2430*/  IMAD.X R225, R5, 0x1, R19, P2 ;  /* 0x0000000105e17824 */ /* 0x000fe400010e0613 */
[----:B------:R-:W-:-:S04]  /*2440*/  IMAD.WIDE.U32 R224, R218, UR42, R224 ;  /* 0x0000002adae07c25 */ /* 0x000fc8000f8e00e0 */
[----:B------:R-:W-:Y:S01]  /*2450*/  IMAD.IADD R19, R219, 0x1, R225 ;  /* 0x00000001db137824 */ /* 0x000fe200078e02e1 */
[----:B------:R-:W-:-:S04]  /*2460*/  LEA R222, P2, R224, R14, 0x1 ;  /* 0x0000000ee0de7211 */ /* 0x000fc800078408ff */
[----:B------:R-:W-:Y:S01]  /*2470*/  LEA.HI.X R223, R224, R15, R19, 0x1, P2 ;  /* 0x0000000fe0df7211 */ /* 0x000fe200010f0c13 */
[----:B------:R-:W-:-:S05]  /*2480*/  IMAD.U32 R224, RZ, RZ, UR5 ;  /* 0x00000005ffe07e24 */ /* 0x000fca000f8e00ff */
[----:B------:R-:W-:Y:S01]  /*2490*/  SHF.L.U64.HI R227, R227, 0x4, R224 ;  /* 0x00000004e3e37819 */ /* 0x000fe200000102e0 */
[----:B--2---:R-:W-:-:S05]  /*24a0*/  HADD2.F32 R19, -RZ, R226.H0_H0 ;  /* 0x200000e2ff137230 */ /* 0x004fca0000004100 */
[----:B------:R-:W-:-:S04]  /*24b0*/  FMUL R19, R19, R216 ;  /* 0x000000d813137220 */ /* 0x000fc80000400000 */
[----:B------:R-:W-:Y:S01]  /*24c0*/  FFMA R122, R122, R217, R19 ;  /* 0x000000d97a7a7223 */ /* 0x000fe20000000013 */
[----:B------:R-:W-:-:S04]  /*24d0*/  IMAD.U32 R19, RZ, RZ, UR4 ;  /* 0x00000004ff137e24 */ /* 0x000fc8000f8e00ff */
[----:B------:R-:W-:Y:S02]  /*24e0*/  F2FP.F16.F32.PACK_AB R122, RZ, R122 ;  /* 0x0000007aff7a723e */ /* 0x000fe400000000ff */
[----:B------:R-:W-:-:S04]  /*24f0*/  SHF.L.U32 R19, R19, 0x4, RZ ;  /* 0x0000000413137819 */ /* 0x000fc800000006ff */
[----:B------:R-:W-:-:S05]  /*2500*/  IADD3 R224, P2, R19, R8, RZ ;  /* 0x0000000813e07210 */ /* 0x000fca0007f5e0ff */
[----:B------:R-:W-:-:S05]  /*2510*/  IMAD.X R225, R227, 0x1, R9, P2 ;  /* 0x00000001e3e17824 */ /* 0x000fca00010e0609 */
[----:B------:R1:W-:Y:S01]  /*2520*/  @P1 STG.E.U16 desc[UR36][R224.64], R122 ;  /* 0x0000007ae0001986 */ /* 0x0003e2000c101524 */
[----:B------:R-:W-:-:S13]  /*2530*/  ISETP.GT.AND P1, PT, R3, 0x1, P0 ;  /* 0x000000010300780c */ /* 0x000fda0000724270 */
[----:B-1----:R-:W-:Y:S05]  /*2540*/  @!P1 BRA `(.L_x_33) ;  /* 0x0000000000049947 */ /* 0x002fea0003800000 */
[----:B------:R1:W5:Y:S02]  /*2550*/  LDG.E.LTC128B.U16 R226, desc[UR36][R222.64+0x2] ;  /* 0x00000224dee27981 */ /* 0x000364000c1e1520 */
.L_x_33:
[----:B------:R-:W-:Y:S05]  /*2560*/  BSYNC B1 ;  /* 0x0000000000017941 */ /* 0x000fea0003800000 */
.L_x_32:
[----:B-----5:R-:W-:Y:S01]  /*2570*/  HADD2.F32 R229, -RZ, R226.H0_H0 ;  /* 0x200000e2ffe57230 */ /* 0x020fe20000004100 */
[----:B------:R-:W-:Y:S01]  /*2580*/  ISETP.GT.AND P2, PT, R3, 0x8, P3 ;  /* 0x000000080300780c */ /* 0x000fe20001f44270 */
[----:B------:R-:W-:Y:S03]  /*2590*/  BSSY B1, `(.L_x_34) ;  /* 0x000000a000017945 */ /* 0x000fe60003800000 */
[----:B------:R-:W-:-:S04]  /*25a0*/  FMUL R122, R229, R216 ;  /* 0x000000d8e57a7220 */ /* 0x000fc80000400000 */
[----:B------:R-:W-:Y:S01]  /*25b0*/  FFMA R122, R123, R217, R122 ;  /* 0x000000d97b7a7223 */ /* 0x000fe2000000007a */
[----:B------:R-:W-:-:S04]  /*25c0*/  @P1 IMAD.MOV.U32 R123, RZ, RZ, R225 ;  /* 0x000000ffff7b1224 */ /* 0x000fc800078e00e1 */
[----:B------:R-:W-:-:S04]  /*25d0*/  F2FP.F16.F32.PACK_AB R122, RZ, R122 ;  /* 0x0000007aff7a723e */ /* 0x000fc800000000ff */
[----:B------:R-:W-:Y:S01]  /*25e0*/  PRMT R228, R122, 0x7610, R228 ;  /* 0x000076107ae47816 */ /* 0x000fe200000000e4 */
[----:B------:R-:W-:-:S05]  /*25f0*/  @P1 IMAD.MOV.U32 R122, RZ, RZ, R224 ;  /* 0x000000ffff7a1224 */ /* 0x000fca00078e00e0 */
[----:B------:R2:W-:Y:S01]  /*2600*/  @P1 STG.E.U16 desc[UR36][R122.64+0x2], R228 ;  /* 0x000002e47a001986 */ /* 0x0005e2000c101524 */
[----:B------:R-:W-:Y:S05]  /*2610*/  @!P2 BRA `(.L_x_35) ;  /* 0x000000000004a947 */ /* 0x000fea0003800000 */
[----:B------:R3:W5:Y:S02]  /*2620*/  LDG.E.LTC128B.U16 R226, desc[UR36][R6.64+0x10] ;  /* 0x0000102406e27981 */ /* 0x000764000c1e1520 */
.L_x_35:
[----:B------:R-:W-:Y:S05]  /*2630*/  BSYNC B1 ;  /* 0x0000000000017941 */ /* 0x000fea0003800000 */
.L_x_34:
[----:B--2--5:R-:W-:Y:S01]  /*2640*/  HADD2.F32 R123, -RZ, R226.H0_H0 ;  /* 0x200000e2ff7b7230 */ /* 0x024fe20000004100 */
[----:B------:R-:W-:Y:S01]  /*2650*/  ISETP.GT.AND P1, PT, R3, 0x9, P3 ;  /* 0x000000090300780c */ /* 0x000fe20001f24270 */
[----:B------:R-:W-:Y:S03]  /*2660*/  BSSY B1, `(.L_x_36) ;  /* 0x0000007000017945 */ /* 0x000fe60003800000 */
[----:B------:R-:W-:-:S04]  /*2670*/  FMUL R123, R123, R216 ;  /* 0x000000d87b7b7220 */ /* 0x000fc80000400000 */
[----:B------:R-:W-:-:S05]  /*2680*/  FFMA R123, R124, R217, R123 ;  /* 0x000000d97c7b7223 */ /* 0x000fca000000007b */
[----:B------:R-:W-:-:S05]  /*2690*/  F2FP.F16.F32.PACK_AB R123, RZ, R123 ;  /* 0x0000007bff7b723e */ /* 0x000fca00000000ff */
[----:B------:R2:W-:Y:S01]  /*26a0*/  @P2 STG.E.U16 desc[UR36][R8.64+0x10], R123 ;  /* 0x0000107b08002986 */ /* 0x0005e2000c101524 */
[----:B------:R-:W-:Y:S05]  /*26b0*/  @!P1 BRA `(.L_x_37) ;  /* 0x0000000000049947 */ /* 0x000fea0003800000 */
[----:B------:R4:W5:Y:S02]  /*26c0*/  LDG.E.LTC128B.U16 R226, desc[UR36][R6.64+0x12] ;  /* 0x0000122406e27981 */ /* 0x000964000c1e1520 */
.L_x_37:
[----:B------:R-:W-:Y:S05]  /*26d0*/  BSYNC B1 ;  /* 0x0000000000017941 */ /* 0x000fea0003800000 */
.L_x_36:
        /* <DEDUP_REMOVED lines=9> */
.L_x_39:
[----:B------:R-:W-:Y:S05]  /*2770*/  BSYNC B1 ;  /* 0x0000000000017941 */ /* 0x000fea0003800000 */
.L_x_38:
[----:B-----5:R-:W-:Y:S01]  /*2780*/  HADD2.F32 R123, -RZ, R226.H0_H0 ;  /* 0x200000e2ff7b7230 */ /* 0x020fe20000004100 */
[----:B------:R-:W-:Y:S01]  /*2790*/  ISETP.GT.AND P1, PT, R3, 0x9, P0 ;  /* 0x000000090300780c */ /* 0x000fe20000724270 */
[----:B--2---:R-:W-:Y:S01]  /*27a0*/  @P2 IMAD.MOV.U32 R122, RZ, RZ, R224 ;  /* 0x000000ffff7a2224 */ /* 0x004fe200078e00e0 */
[----:B------:R-:W-:Y:S02]  /*27b0*/  BSSY B1, `(.L_x_40) ;  /* 0x0000009000017945 */ /* 0x000fe40003800000 */
[----:B------:R-:W-:-:S04]  /*27c0*/  FMUL R123, R123, R216 ;  /* 0x000000d87b7b7220 */ /* 0x000fc80000400000 */
[----:B------:R-:W-:-:S05]  /*27d0*/  FFMA R123, R126, R217, R123 ;  /* 0x000000d97e7b7223 */ /* 0x000fca000000007b */
[----:B------:R-:W-:-:S04]  /*27e0*/  F2FP.F16.F32.PACK_AB R123, RZ, R123 ;  /* 0x0000007bff7b723e */ /* 0x000fc800000000ff */
[----:B------:R-:W-:Y:S01]  /*27f0*/  PRMT R124, R123, 0x7610, R124 ;  /* 0x000076107b7c7816 */ /* 0x000fe2000000007c */
[----:B------:R-:W-:-:S05]  /*2800*/  @P2 IMAD.MOV.U32 R123, RZ, RZ, R225 ;  /* 0x000000ffff7b2224 */ /* 0x000fca00078e00e1 */
[----:B------:R2:W-:Y:S01]  /*2810*/  @P2 STG.E.U16 desc[UR36][R122.64+0x10], R124 ;  /* 0x0000107c7a002986 */ /* 0x0005e2000c101524 */
[----:B------:R-:W-:Y:S05]  /*2820*/  @!P1 BRA `(.L_x_41) ;  /* 0x0000000000049947 */ /* 0x000fea0003800000 */
[----:B------:R0:W5:Y:S02]  /*2830*/  LDG.E.LTC128B.U16 R226, desc[UR36][R222.64+0x12] ;  /* 0x00001224dee27981 */ /* 0x000164000c1e1520 */
.L_x_41:
[----:B------:R-:W-:Y:S05]  /*2840*/  BSYNC B1 ;  /* 0x0000000000017941 */ /* 0x000fea0003800000 */
.L_x_40:
[----:B--2--5:R-:W-:Y:S01]  /*2850*/  HADD2.F32 R123, -RZ, R226.H0_H0 ;  /* 0x200000e2ff7b7230 */ /* 0x024fe20000004100 */
[----:B------:R-:W-:Y:S01]  /*2860*/  ISETP.GT.AND P2, PT, R3, 0x10, P3 ;  /* 0x000000100300780c */ /* 0x000fe20001f44270 */
[----:B------:R-:W-:Y:S03]  /*2870*/  BSSY B1, `(.L_x_42) ;  /* 0x000000a000017945 */ /* 0x000fe60003800000 */
[----:B------:R-:W-:Y:S01]  /*2880*/  FMUL R122, R123, R216 ;  /* 0x000000d87b7a7220 */ /* 0x000fe20000400000 */
[----:B------:R-:W-:-:S03]  /*2890*/  @P1 IMAD.MOV.U32 R123, RZ, RZ, R225 ;  /* 0x000000ffff7b1224 */ /* 0x000fc600078e00e1 */
[----:B------:R-:W-:-:S05]  /*28a0*/  FFMA R122, R127, R217, R122 ;  /* 0x000000d97f7a7223 */ /* 0x000fca000000007a */
[----:B------:R-:W-:-:S04]  /*28b0*/  F2FP.F16.F32.PACK_AB R122, RZ, R122 ;  /* 0x0000007aff7a723e */ /* 0x000fc800000000ff */
[----:B------:R-:W-:Y:S02]  /*28c0*/  PRMT R124, R122, 0x7610, R124 ;  /* 0x000076107a7c7816 */ /* 0x000fe4000000007c */
[----:B------:R-:W-:-:S05]  /*28d0*/  @P1 MOV R122, R224 ;  /* 0x000000e0007a1202 */ /* 0x000fca0000000f00 */
[----:B------:R2:W-:Y:S01]  /*28e0*/  @P1 STG.E.U16 desc[UR36][R122.64+0x12], R124 ;  /* 0x0000127c7a001986 */ /* 0x0005e2000c101524 */
[----:B------:R-:W-:Y:S05]  /*28f0*/  @!P2 BRA `(.L_x_43) ;  /* 0x000000000004a947 */ /* 0x000fea0003800000 */
[----:B------:R0:W5:Y:S02]  /*2900*/  LDG.E.LTC128B.U16 R226, desc[UR36][R6.64+0x20] ;  /* 0x0000202406e27981 */ /* 0x000164000c1e1520 */
.L_x_43:
[----:B------:R-:W-:Y:S05]  /*2910*/  BSYNC B1 ;  /* 0x0000000000017941 */ /* 0x000fea0003800000 */
.L_x_42:
        /* <DEDUP_REMOVED lines=9> */
.L_x_45:
[----:B------:R-:W-:Y:S05]  /*29b0*/  BSYNC B1 ;  /* 0x0000000000017941 */ /* 0x000fea0003800000 */
.L_x_44:
        /* <DEDUP_REMOVED lines=9> */
.L_x_47:
[----:B------:R-:W-:Y:S05]  /*2a50*/  BSYNC B1 ;  /* 0x0000000000017941 */ /* 0x000fea0003800000 */
.L_x_46:
        /* <DEDUP_REMOVED lines=12> */
.L_x_49:
[----:B------:R-:W-:Y:S05]  /*2b20*/  BSYNC B1 ;  /* 0x0000000000017941 */ /* 0x000fea0003800000 */
.L_x_48:
[----:B--2--5:R-:W-:Y:S01]  /*2b30*/  HADD2.F32 R123, -RZ, R226.H0_H0 ;  /* 0x200000e2ff7b7230 */ /* 0x024fe20000004100 */
[----:B------:R-:W-:Y:S01]  /*2b40*/  ISETP.GT.AND P2, PT, R3, 0x18, P3 ;  /* 0x000000180300780c */ /* 0x000fe20001f44270 */
[----:B------:R-:W-:Y:S03]  /*2b50*/  BSSY B1, `(.L_x_50) ;  /* 0x000000a000017945 */ /* 0x000fe60003800000 */
[----:B------:R-:W-:Y:S01]  /*2b60*/  FMUL R122, R123, R216 ;  /* 0x000000d87b7a7220 */ /* 0x000fe20000400000 */
[----:B------:R-:W-:-:S03]  /*2b70*/  @P1 IMAD.MOV.U32 R123, RZ, RZ, R225 ;  /* 0x000000ffff7b1224 */ /* 0x000fc600078e00e1 */
[----:B------:R-:W-:-:S05]  /*2b80*/  FFMA R122, R131, R217, R122 ;  /* 0x000000d9837a7223 */ /* 0x000fca000000007a */
[----:B------:R-:W-:-:S04]  /*2b90*/  F2FP.F16.F32.PACK_AB R122, RZ, R122 ;  /* 0x0000007aff7a723e */ /* 0x000fc800000000ff */
[----:B------:R-:W-:Y:S01]  /*2ba0*/  PRMT R124, R122, 0x7610, R124 ;  /* 0x000076107a7c7816 */ /* 0x000fe2000000007c */
[----:B------:R-:W-:-:S05]  /*2bb0*/  @P1 IMAD.MOV.U32 R122, RZ, RZ, R224 ;  /* 0x000000ffff7a1224 */ /* 0x000fca00078e00e0 */
[----:B------:R2:W-:Y:S01]  /*2bc0*/  @P1 STG.E.U16 desc[UR36][R122.64+0x22], R124 ;  /* 0x0000227c7a001986 */ /* 0x0005e2000c101524 */
[----:B------:R-:W-:Y:S05]  /*2bd0*/  @!P2 BRA `(.L_x_51) ;  /* 0x000000000004a947 */ /* 0x000fea0003800000 */
[----:B------:R0:W5:Y:S02]  /*2be0*/  LDG.E.LTC128B.U16 R226, desc[UR36][R6.64+0x30] ;  /* 0x0000302406e27981 */ /* 0x000164000c1e1520 */
.L_x_51:
[----:B------:R-:W-:Y:S05]  /*2bf0*/  BSYNC B1 ;  /* 0x0000000000017941 */ /* 0x000fea0003800000 */
.L_x_50:
        /* <DEDUP_REMOVED lines=9> */
.L_x_53:
[----:B------:R-:W-:Y:S05]  /*2c90*/  BSYNC B1 ;  /* 0x0000000000017941 */ /* 0x000fea0003800000 */
.L_x_52:
        /* <DEDUP_REMOVED lines=9> */
.L_x_55:
[----:B------:R-:W-:Y:S05]  /*2d30*/  BSYNC B1 ;  /* 0x0000000000017941 */ /* 0x000fea0003800000 */
.L_x_54:
[----:B-----5:R-:W-:Y:S01]  /*2d40*/  HADD2.F32 R123, -RZ, R226.H0_H0 ;  /* 0x200000e2ff7b7230 */ /* 0x020fe20000004100 */
[----:B--2---:R-:W-:Y:S01]  /*2d50*/  @P2 MOV R122, R224 ;  /* 0x000000e0007a2202 */ /* 0x004fe20000000f00 */
[----:B------:R-:W-:Y:S01]  /*2d60*/  BSSY B1, `(.L_x_56) ;  /* 0x000000a000017945 */ /* 0x000fe20003800000 */
[----:B------:R-:W-:Y:S02]  /*2d70*/  ISETP.GT.AND P1, PT, R3, 0x19, P0 ;  /* 0x000000190300780c */ /* 0x000fe40000724270 */
        /* <DEDUP_REMOVED lines=8> */
.L_x_57:
[----:B------:R-:W-:Y:S05]  /*2e00*/  BSYNC B1 ;  /* 0x0000000000017941 */ /* 0x000fea0003800000 */
.L_x_56:
        /* <DEDUP_REMOVED lines=12> */
.L_x_59:
[----:B------:R-:W-:Y:S05]  /*2ed0*/  BSYNC B1 ;  /* 0x0000000000017941 */ /* 0x000fea0003800000 */
.L_x_58:
        /* <DEDUP_REMOVED lines=9> */
.L_x_61:
[----:B------:R-:W-:Y:S05]  /*2f70*/  BSYNC B1 ;  /* 0x0000000000017941 */ /* 0x000fea0003800000 */
.L_x_60:
        /* <DEDUP_REMOVED lines=9> */
.L_x_63:
[----:B------:R-:W-:Y:S05]  /*3010*/  BSYNC B1 ;  /* 0x0000000000017941 */ /* 0x000fea0003800000 */
.L_x_62:
        /* <DEDUP_REMOVED lines=12> */
.L_x_65:
[----:B------:R-:W-:Y:S05]  /*30e0*/  BSYNC B1 ;  /* 0x0000000000017941 */ /* 0x000fea0003800000 */
.L_x_64:
        /* <DEDUP_REMOVED lines=12> */
.L_x_67:
[----:B------:R-:W-:Y:S05]  /*31b0*/  BSYNC B1 ;  /* 0x0000000000017941 */ /* 0x000fea0003800000 */
.L_x_66:
        /* <DEDUP_REMOVED lines=9> */
.L_x_69:
[----:B------:R-:W-:Y:S05]  /*3250*/  BSYNC B1 ;  /* 0x0000000000017941 */ /* 0x000fea0003800000 */
.L_x_68:
        /* <DEDUP_REMOVED lines=9> */
.L_x_71:
[----:B------:R-:W-:Y:S05]  /*32f0*/  BSYNC B1 ;  /* 0x0000000000017941 */ /* 0x000fea0003800000 */
.L_x_70:
        /* <DEDUP_REMOVED lines=12> */
.L_x_73:
[----:B------:R-:W-:Y:S05]  /*33c0*/  BSYNC B1 ;  /* 0x0000000000017941 */ /* 0x000fea0003800000 */
.L_x_72:
        /* <DEDUP_REMOVED lines=12> */
.L_x_75:
[----:B------:R-:W-:Y:S05]  /*3490*/  BSYNC B1 ;  /* 0x0000000000017941 */ /* 0x000fea0003800000 */
.L_x_74:
        /* <DEDUP_REMOVED lines=9> */
.L_x_77:
[----:B------:R-:W-:Y:S05]  /*3530*/  BSYNC B1 ;  /* 0x0000000000017941 */ /* 0x000fea0003800000 */
.L_x_76:
        /* <DEDUP_REMOVED lines=9> */
.L_x_79:
[----:B------:R-:W-:Y:S05]  /*35d0*/  BSYNC B1 ;  /* 0x0000000000017941 */ /* 0x000fea0003800000 */
.L_x_78:
        /* <DEDUP_REMOVED lines=12> */
.L_x_81:
[----:B------:R-:W-:Y:S05]  /*36a0*/  BSYNC B1 ;  /* 0x0000000000017941 */ /* 0x000fea0003800000 */
.L_x_80:
        /* <DEDUP_REMOVED lines=12> */
.L_x_83:
[----:B------:R-:W-:Y:S05]  /*3770*/  BSYNC B1 ;  /* 0x0000000000017941 */ /* 0x000fea0003800000 */
.L_x_82:
        /* <DEDUP_REMOVED lines=9> */
.L_x_85:
[----:B------:R-:W-:Y:S05]  /*3810*/  BSYNC B1 ;  /* 0x0000000000017941 */ /* 0x000fea0003800000 */
.L_x_84:
        /* <DEDUP_REMOVED lines=9> */
.L_x_87:
[----:B------:R-:W-:Y:S05]  /*38b0*/  BSYNC B1 ;  /* 0x0000000000017941 */ /* 0x000fea0003800000 */
.L_x_86:
        /* <DEDUP_REMOVED lines=12> */
.L_x_89:
[----:B------:R-:W-:Y:S05]  /*3980*/  BSYNC B1 ;  /* 0x0000000000017941 */ /* 0x000fea0003800000 */
.L_x_88:
        /* <DEDUP_REMOVED lines=12> */
.L_x_91:
[----:B------:R-:W-:Y:S05]  /*3a50*/  BSYNC B1 ;  /* 0x0000000000017941 */ /* 0x000fea0003800000 */
.L_x_90:
        /* <DEDUP_REMOVED lines=9> */
.L_x_93:
[----:B------:R-:W-:Y:S05]  /*3af0*/  BSYNC B1 ;  /* 0x0000000000017941 */ /* 0x000fea0003800000 */
.L_x_92:
        /* <DEDUP_REMOVED lines=9> */
.L_x_95:
[----:B------:R-:W-:Y:S05]  /*3b90*/  BSYNC B1 ;  /* 0x0000000000017941 */ /* 0x000fea0003800000 */
.L_x_94:
        /* <DEDUP_REMOVED lines=12> */
.L_x_97:
[----:B------:R-:W-:Y:S05]  /*3c60*/  BSYNC B1 ;  /* 0x0000000000017941 */ /* 0x000fea0003800000 */
.L_x_96:
        /* <DEDUP_REMOVED lines=12> */
.L_x_99:
[----:B------:R-:W-:Y:S05]  /*3d30*/  BSYNC B1 ;  /* 0x0000000000017941 */ /* 0x000fea0003800000 */
.L_x_98:
        /* <DEDUP_REMOVED lines=9> */
.L_x_101:
[----:B------:R-:W-:Y:S05]  /*3dd0*/  BSYNC B1 ;  /* 0x0000000000017941 */ /* 0x000fea0003800000 */
.L_x_100:
        /* <DEDUP_REMOVED lines=9> */
.L_x_103:
[----:B------:R-:W-:Y:S05]  /*3e70*/  BSYNC B1 ;  /* 0x0000000000017941 */ /* 0x000fea0003800000 */
.L_x_102:
        /* <DEDUP_REMOVED lines=12> */
.L_x_105:
[----:B------:R-:W-:Y:S05]  /*3f40*/  BSYNC B1 ;  /* 0x0000000000017941 */ /* 0x000fea0003800000 */
.L_x_104:
        /* <DEDUP_REMOVED lines=12> */
.L_x_107:
[----:B------:R-:W-:Y:S05]  /*4010*/  BSYNC B1 ;  /* 0x0000000000017941 */ /* 0x000fea0003800000 */
.L_x_106:
        /* <DEDUP_REMOVED lines=9> */
.L_x_109:
[----:B------:R-:W-:Y:S05]  /*40b0*/  BSYNC B1 ;  /* 0x0000000000017941 */ /* 0x000fea0003800000 */
.L_x_108:
        /* <DEDUP_REMOVED lines=9> */
.L_x_111:
[----:B------:R-:W-:Y:S05]  /*4150*/  BSYNC B1 ;  /* 0x0000000000017941 */ /* 0x000fea0003800000 */
.L_x_110:
        /* <DEDUP_REMOVED lines=12> */
.L_x_113:
[----:B------:R-:W-:Y:S05]  /*4220*/  BSYNC B1 ;  /* 0x0000000000017941 */ /* 0x000fea0003800000 */
.L_x_112:
        /* <DEDUP_REMOVED lines=12> */
.L_x_115:
[----:B------:R-:W-:Y:S05]  /*42f0*/  BSYNC B1 ;  /* 0x0000000000017941 */ /* 0x000fea0003800000 */
.L_x_114:
        /* <DEDUP_REMOVED lines=9> */
.L_x_117:
[----:B------:R-:W-:Y:S05]  /*4390*/  BSYNC B1 ;  /* 0x0000000000017941 */ /* 0x000fea0003800000 */
.L_x_116:
        /* <DEDUP_REMOVED lines=9> */
.L_x_119:
[----:B------:R-:W-:Y:S05]  /*4430*/  BSYNC B1 ;  /* 0x0000000000017941 */ /* 0x000fea0003800000 */
.L_x_118:
        /* <DEDUP_REMOVED lines=12> */
.L_x_121:
[----:B------:R-:W-:Y:S05]  /*4500*/  BSYNC B1 ;  /* 0x0000000000017941 */ /* 0x000fea0003800000 */
.L_x_120:
        /* <DEDUP_REMOVED lines=12> */
.L_x_123:
[----:B------:R-:W-:Y:S05]  /*45d0*/  BSYNC B1 ;  /* 0x0000000000017941 */ /* 0x000fea0003800000 */
.L_x_122:
        /* <DEDUP_REMOVED lines=9> */
.L_x_125:
[----:B------:R-:W-:Y:S05]  /*4670*/  BSYNC B1 ;  /* 0x0000000000017941 */ /* 0x000fea0003800000 */
.L_x_124:
        /* <DEDUP_REMOVED lines=9> */
.L_x_127:
[----:B------:R-:W-:Y:S05]  /*4710*/  BSYNC B1 ;  /* 0x0000000000017941 */ /* 0x000fea0003800000 */
.L_x_126:
        /* <DEDUP_REMOVED lines=12> */
.L_x_129:
[----:B------:R-:W-:Y:S05]  /*47e0*/  BSYNC B1 ;  /* 0x0000000000017941 */ /* 0x000fea0003800000 */
.L_x_128:
        /* <DEDUP_REMOVED lines=12> */
.L_x_131:
[----:B------:R-:W-:Y:S05]  /*48b0*/  BSYNC B1 ;  /* 0x0000000000017941 */ /* 0x000fea0003800000 */
.L_x_130:
        /* <DEDUP_REMOVED lines=9> */
.L_x_133:
[----:B------:R-:W-:Y:S05]  /*4950*/  BSYNC B1 ;  /* 0x0000000000017941 */ /* 0x000fea0003800000 */
.L_x_132:
        /* <DEDUP_REMOVED lines=9> */
.L_x_135:
[----:B------:R-:W-:Y:S05]  /*49f0*/  BSYNC B1 ;  /* 0x0000000000017941 */ /* 0x000fea0003800000 */
.L_x_134:
        /* <DEDUP_REMOVED lines=12> */
.L_x_137:
[----:B------:R-:W-:Y:S05]  /*4ac0*/  BSYNC B1 ;  /* 0x0000000000017941 */ /* 0x000fea0003800000 */
.L_x_136:
        /* <DEDUP_REMOVED lines=12> */
.L_x_139:
[----:B------:R-:W-:Y:S05]  /*4b90*/  BSYNC B1 ;  /* 0x0000000000017941 */ /* 0x000fea0003800000 */
.L_x_138:
        /* <DEDUP_REMOVED lines=9> */
.L_x_141:
[----:B------:R-:W-:Y:S05]  /*4c30*/  BSYNC B1 ;  /* 0x0000000000017941 */ /* 0x000fea0003800000 */
.L_x_140:
        /* <DEDUP_REMOVED lines=9> */
.L_x_143:
[----:B------:R-:W-:Y:S05]  /*4cd0*/  BSYNC B1 ;  /* 0x0000000000017941 */ /* 0x000fea0003800000 */
.L_x_142:
        /* <DEDUP_REMOVED lines=12> */
.L_x_145:
[----:B------:R-:W-:Y:S05]  /*4da0*/  BSYNC B1 ;  /* 0x0000000000017941 */ /* 0x000fea0003800000 */
.L_x_144:
        /* <DEDUP_REMOVED lines=12> */
.L_x_147:
[----:B------:R-:W-:Y:S05]  /*4e70*/  BSYNC B1 ;  /* 0x0000000000017941 */ /* 0x000fea0003800000 */
.L_x_146:
        /* <DEDUP_REMOVED lines=9> */
.L_x_149:
[----:B------:R-:W-:Y:S05]  /*4f10*/  BSYNC B1 ;  /* 0x0000000000017941 */ /* 0x000fea0003800000 */
.L_x_148:
        /* <DEDUP_REMOVED lines=9> */
.L_x_151:
[----:B------:R-:W-:Y:S05]  /*4fb0*/  BSYNC B1 ;  /* 0x0000000000017941 */ /* 0x000fea0003800000 */
.L_x_150:
        /* <DEDUP_REMOVED lines=12> */
.L_x_153:
[----:B------:R-:W-:Y:S05]  /*5080*/  BSYNC B1 ;  /* 0x0000000000017941 */ /* 0x000fea0003800000 */
.L_x_152:
        /* <DEDUP_REMOVED lines=12> */
.L_x_155:
[----:B------:R-:W-:Y:S05]  /*5150*/  BSYNC B1 ;  /* 0x0000000000017941 */ /* 0x000fea0003800000 */
.L_x_154:
        /* <DEDUP_REMOVED lines=9> */
.L_x_157:
[----:B------:R-:W-:Y:S05]  /*51f0*/  BSYNC B1 ;  /* 0x0000000000017941 */ /* 0x000fea0003800000 */
.L_x_156:
        /* <DEDUP_REMOVED lines=9> */
.L_x_159:
[----:B------:R-:W-:Y:S05]  /*5290*/  BSYNC B1 ;  /* 0x0000000000017941 */ /* 0x000fea0003800000 */
.L_x_158:
        /* <DEDUP_REMOVED lines=12> */
.L_x_161:
[----:B------:R-:W-:Y:S05]  /*5360*/  BSYNC B1 ;  /* 0x0000000000017941 */ /* 0x000fea0003800000 */
.L_x_160:
        /* <DEDUP_REMOVED lines=12> */
.L_x_163:
[----:B------:R-:W-:Y:S05]  /*5430*/  BSYNC B1 ;  /* 0x0000000000017941 */ /* 0x000fea0003800000 */
.L_x_162:
        /* <DEDUP_REMOVED lines=9> */
.L_x_165:
[----:B------:R-:W-:Y:S05]  /*54d0*/  BSYNC B1 ;  /* 0x0000000000017941 */ /* 0x000fea0003800000 */
.L_x_164:
        /* <DEDUP_REMOVED lines=9> */
.L_x_167:
[----:B------:R-:W-:Y:S05]  /*5570*/  BSYNC B1 ;  /* 0x0000000000017941 */ /* 0x000fea0003800000 */
.L_x_166:
        /* <DEDUP_REMOVED lines=12> */
.L_x_169:
[----:B------:R-:W-:Y:S05]  /*5640*/  BSYNC B1 ;  /* 0x0000000000017941 */ /* 0x000fea0003800000 */
.L_x_168:
        /* <DEDUP_REMOVED lines=12> */
.L_x_171:
[----:B------:R-:W-:Y:S05]  /*5710*/  BSYNC B1 ;  /* 0x0000000000017941 */ /* 0x000fea0003800000 */
.L_x_170:
        /* <DEDUP_REMOVED lines=9> */
.L_x_173:
[----:B------:R-:W-:Y:S05]  /*57b0*/  BSYNC B1 ;  /* 0x0000000000017941 */ /* 0x000fea0003800000 */
.L_x_172:
        /* <DEDUP_REMOVED lines=9> */
.L_x_175:
[----:B------:R-:W-:Y:S05]  /*5850*/  BSYNC B1 ;  /* 0x0000000000017941 */ /* 0x000fea0003800000 */
.L_x_174:
        /* <DEDUP_REMOVED lines=12> */
.L_x_177:
[----:B------:R-:W-:Y:S05]  /*5920*/  BSYNC B1 ;  /* 0x0000000000017941 */ /* 0x000fea0003800000 */
.L_x_176:
        /* <DEDUP_REMOVED lines=12> */
.L_x_179:
[----:B------:R-:W-:Y:S05]  /*59f0*/  BSYNC B1 ;  /* 0x0000000000017941 */ /* 0x000fea0003800000 */
.L_x_178:
        /* <DEDUP_REMOVED lines=9> */
.L_x_181:
[----:B------:R-:W-:Y:S05]  /*5a90*/  BSYNC B1 ;  /* 0x0000000000017941 */ /* 0x000fea0003800000 */
.L_x_180:
        /* <DEDUP_REMOVED lines=9> */
.L_x_183:
[----:B------:R-:W-:Y:S05]  /*5b30*/  BSYNC B1 ;  /* 0x0000000000017941 */ /* 0x000fea0003800000 */
.L_x_182:
        /* <DEDUP_REMOVED lines=12> */
.L_x_185:
[----:B------:R-:W-:Y:S05]  /*5c00*/  BSYNC B1 ;  /* 0x0000000000017941 */ /* 0x000fea0003800000 */
.L_x_184:
        /* <DEDUP_REMOVED lines=12> */
.L_x_187:
[----:B------:R-:W-:Y:S05]  /*5cd0*/  BSYNC B1 ;  /* 0x0000000000017941 */ /* 0x000fea0003800000 */
.L_x_186:
        /* <DEDUP_REMOVED lines=9> */
.L_x_189:
[----:B------:R-:W-:Y:S05]  /*5d70*/  BSYNC B1 ;  /* 0x0000000000017941 */ /* 0x000fea0003800000 */
.L_x_188:
        /* <DEDUP_REMOVED lines=9> */
.L_x_191:
[----:B------:R-:W-:Y:S05]  /*5e10*/  BSYNC B1 ;  /* 0x0000000000017941 */ /* 0x000fea0003800000 */
.L_x_190:
        /* <DEDUP_REMOVED lines=12> */
.L_x_193:
[----:B------:R-:W-:Y:S05]  /*5ee0*/  BSYNC B1 ;  /* 0x0000000000017941 */ /* 0x000fea0003800000 */
.L_x_192:
        /* <DEDUP_REMOVED lines=12> */
.L_x_195:
[----:B------:R-:W-:Y:S05]  /*5fb0*/  BSYNC B1 ;  /* 0x0000000000017941 */ /* 0x000fea0003800000 */
.L_x_194:
        /* <DEDUP_REMOVED lines=9> */
.L_x_197:
[----:B------:R-:W-:Y:S05]  /*6050*/  BSYNC B1 ;  /* 0x0000000000017941 */ /* 0x000fea0003800000 */
.L_x_196:
        /* <DEDUP_REMOVED lines=9> */
.L_x_199:
[----:B------:R-:W-:Y:S05]  /*60f0*/  BSYNC B1 ;  /* 0x0000000000017941 */ /* 0x000fea0003800000 */
.L_x_198:
        /* <DEDUP_REMOVED lines=12> */
.L_x_201:
[----:B------:R-:W-:Y:S05]  /*61c0*/  BSYNC B1 ;  /* 0x0000000000017941 */ /* 0x000fea0003800000 */
.L_x_200:
        /* <DEDUP_REMOVED lines=12> */
.L_x_203:
[----:B------:R-:W-:Y:S05]  /*6290*/  BSYNC B1 ;  /* 0x0000000000017941 */ /* 0x000fea0003800000 */
.L_x_202:
        /* <DEDUP_REMOVED lines=9> */
.L_x_205:
[----:B------:R-:W-:Y:S05]  /*6330*/  BSYNC B1 ;  /* 0x0000000000017941 */ /* 0x000fea0003800000 */
.L_x_204:
        /* <DEDUP_REMOVED lines=9> */
.L_x_207:
[----:B------:R-:W-:Y:S05]  /*63d0*/  BSYNC B1 ;  /* 0x0000000000017941 */ /* 0x000fea0003800000 */
.L_x_206:
        /* <DEDUP_REMOVED lines=12> */
.L_x_209:
[----:B------:R-:W-:Y:S05]  /*64a0*/  BSYNC B1 ;  /* 0x0000000000017941 */ /* 0x000fea0003800000 */
.L_x_208:
        /* <DEDUP_REMOVED lines=12> */
.L_x_211:
[----:B------:R-:W-:Y:S05]  /*6570*/  BSYNC B1 ;  /* 0x0000000000017941 */ /* 0x000fea0003800000 */
.L_x_210:
        /* <DEDUP_REMOVED lines=9> */
.L_x_213:
[----:B------:R-:W-:Y:S05]  /*6610*/  BSYNC B1 ;  /* 0x0000000000017941 */ /* 0x000fea0003800000 */
.L_x_212:
[----:B0--345:R-:W-:Y:S01]  /*6620*/  HADD2.F32 R7, -RZ, R226.H0_H0 ;  /* 0x200000e2ff077230 */ /* 0x039fe20000004100 */
        /* <DEDUP_REMOVED lines=11> */
.L_x_215:
[----:B------:R-:W-:Y:S05]  /*66e0*/  BSYNC B1 ;  /* 0x0000000000017941 */ /* 0x000fea0003800000 */
.L_x_214:
[----:B0----5:R-:W-:Y:S01]  /*66f0*/  HADD2.F32 R7, -RZ, R226.H0_H0 ;  /* 0x200000e2ff077230 */ /* 0x021fe20000004100 */
[----:B------:R-:W-:Y:S01]  /*6700*/  ISETP.GT.AND P1, PT, R3, 0xb9, P0 ;  /* 0x000000b90300780c */ /* 0x000fe20000724270 */
[----:B------:R-:W-:Y:S01]  /*6710*/  @P2 IMAD.MOV.U32 R6, RZ, RZ, R224 ;  /* 0x000000ffff062224 */ /* 0x000fe200078e00e0 */
[----:B------:R-:W-:Y:S01]  /*6720*/  BSSY B1, `(.L_x_216) ;  /* 0x000000a000017945 */ /* 0x000fe20003800000 */
[----:B------:R-:W-:Y:S01]  /*6730*/  IADD3 R127, P0, R220, 0x80, RZ ;  /* 0x00000080dc7f7810 */ /* 0x000fe20007f1e0ff */
        /* <DEDUP_REMOVED lines=8> */
.L_x_217:
[----:B------:R-:W-:Y:S05]  /*67c0*/  BSYNC B1 ;  /* 0x0000000000017941 */ /* 0x000fea0003800000 */
.L_x_216:
[----:B0----5:R-:W-:Y:S01]  /*67d0*/  HADD2.F32 R7, -RZ, R226.H0_H0 ;  /* 0x200000e2ff077230 */ /* 0x021fe20000004100 */
[----:B------:R-:W-:Y:S01]  /*67e0*/  IADD3.X R221, RZ, R221, RZ, P0, !PT ;  /* 0x000000ddffdd7210 */ /* 0x000fe200007fe4ff */
[----:B------:R-:W-:Y:S01]  /*67f0*/  BSSY B1, `(.L_x_218) ;  /* 0x0000010000017945 */ /* 0x000fe20003800000 */
[----:B------:R-:W-:Y:S02]  /*6800*/  ISETP.GT.AND P0, PT, R0, 0x80, PT ;  /* 0x000000800000780c */ /* 0x000fe40003f04270 */
[----:B------:R-:W-:Y:S01]  /*6810*/  FMUL R6, R7, R216 ;  /* 0x000000d807067220 */ /* 0x000fe20000400000 */
[----:B------:R-:W-:Y:S01]  /*6820*/  IMAD R122, R221, R20, RZ ;  /* 0x00000014dd7a7224 */ /* 0x000fe200078e02ff */
[----:B------:R-:W-:Y:S02]  /*6830*/  ISETP.GT.AND P3, PT, R3, RZ, P0 ;  /* 0x000000ff0300720c */ /* 0x000fe40000764270 */
[----:B------:R-:W-:Y:S01]  /*6840*/  FFMA R215, R215, R217, R6 ;  /* 0x000000d9d7d77223 */ /* 0x000fe20000000006 */
[----:B------:R-:W-:-:S02]  /*6850*/  IMAD R125, R127, R21, R122 ;  /* 0x000000157f7d7224 */ /* 0x000fc400078e027a */
[----:B------:R-:W-:Y:S02]  /*6860*/  IMAD.WIDE.U32 R6, R127, R20, R10 ;  /* 0x000000147f067225 */ /* 0x000fe400078e000a */
[----:B------:R-:W-:Y:S02]  /*6870*/  F2FP.F16.F32.PACK_AB R215, RZ, R215 ;  /* 0x000000d7ffd7723e */ /* 0x000fe400000000ff */
[----:B------:R-:W-:Y:S01]  /*6880*/  IMAD.IADD R7, R7, 0x1, R125 ;  /* 0x0000000107077824 */ /* 0x000fe200078e027d */
[C---:B------:R-:W-:Y:S02]  /*6890*/  LEA R122, P2, R6.reuse, R14, 0x1 ;  /* 0x0000000e067a7211 */ /* 0x040fe400078408ff */
[----:B------:R0:W-:Y:S02]  /*68a0*/  @P1 STG.E.U16 desc[UR36][R224.64+0x172], R215 ;  /* 0x000172d7e0001986 */ /* 0x0001e4000c101524 */
[----:B--2---:R-:W-:Y:S01]  /*68b0*/  LEA.HI.X R123, R6, R15, R7, 0x1, P2 ;  /* 0x0000000f067b7211 */ /* 0x004fe200010f0c07 */
[----:B------:R-:W-:Y:S01]  /*68c0*/  IMAD.WIDE.U32 R6, R127, R20, R4 ;  /* 0x000000147f067225 */ /* 0x000fe200078e0004 */
[----:B------:R-:W-:Y:S07]  /*68d0*/  @!P3 BRA `(.L_x_219) ;  /* 0x000000000004b947 */ /* 0x000fee0003800000 */
[----:B------:R2:W5:Y:S02]  /*68e0*/  LDG.E.LTC128B.U16 R226, desc[UR36][R122.64] ;  /* 0x000000247ae27981 */ /* 0x000564000c1e1520 */
.L_x_219:
[----:B------:R-:W-:Y:S05]  /*68f0*/  BSYNC B1 ;  /* 0x0000000000017941 */ /* 0x000fea0003800000 */
.L_x_218:
[----:B-----5:R-:W-:Y:S01]  /*6900*/  HADD2.F32 R21, -RZ, R226.H0_H0 ;  /* 0x200000e2ff157230 */ /* 0x020fe20000004100 */
[----:B------:R-:W-:Y:S01]  /*6910*/  ISETP.GT.AND P2, PT, R3, 0x1, P0 ;  /* 0x000000010300780c */ /* 0x000fe20000744270 */
[----:B------:R-:W-:Y:S01]  /*6920*/  IMAD.IADD R7, R125, 0x1, R7 ;  /* 0x000000017d077824 */ /* 0x000fe200078e0207 */
[----:B------:R-:W-:Y:S01]  /*6930*/  BSSY B1, `(.L_x_220) ;  /* 0x0000010000017945 */ /* 0x000fe20003800000 */
[----:B------:R-:W-:Y:S02]  /*6940*/  IMAD.U32 R129, RZ, RZ, UR4 ;  /* 0x00000004ff817e24 */ /* 0x000fe4000f8e00ff */
[----:B------:R-:W-:Y:S01]  /*6950*/  FMUL R21, R21, R216 ;  /* 0x000000d815157220 */ /* 0x000fe20000400000 */
[----:B--2---:R-:W-:-:S04]  /*6960*/  IMAD.WIDE.U32 R122, R218, UR42, R6 ;  /* 0x0000002ada7a7c25 */ /* 0x004fc8000f8e0006 */
[----:B------:R-:W-:Y:S01]  /*6970*/  FFMA R21, R24, R217, R21 ;  /* 0x000000d918157223 */ /* 0x000fe20000000015 */
[----:B------:R-:W-:Y:S01]  /*6980*/  IMAD.U32 R7, RZ, RZ, UR4 ;  /* 0x00000004ff077e24 */ /* 0x000fe2000f8e00ff */
[----:B------:R-:W-:Y:S01]  /*6990*/  LEA R6, P1, R129, R8, 0x8 ;  /* 0x0000000881067211 */ /* 0x000fe200078240ff */
[----:B------:R-:W-:Y:S01]  /*69a0*/  IMAD.U32 R124, RZ, RZ, UR5 ;  /* 0x00000005ff7c7e24 */ /* 0x000fe2000f8e00ff */
[----:B------:R-:W-:Y:S02]  /*69b0*/  IADD3 R24, R219, R123, RZ ;  /* 0x0000007bdb187210 */ /* 0x000fe40007ffe0ff */
[----:B------:R-:W-:Y:S02]  /*69c0*/  F2FP.F16.F32.PACK_AB R21, RZ, R21 ;  /* 0x00000015ff15723e */ /* 0x000fe400000000ff */
[----:B------:R-:W-:Y:S02]  /*69d0*/  LEA.HI.X R7, R7, R9, R124, 0x8, P1 ;  /* 0x0000000907077211 */ /* 0x000fe400008f447c */
[----:B------:R-:W-:-:S03]  /*69e0*/  LEA R8, P4, R122, R14, 0x1 ;  /* 0x0000000e7a087211 */ /* 0x000fc600078808ff */
[----:B------:R2:W-:Y:S01]  /*69f0*/  @P3 STG.E.U16 desc[UR36][R6.64], R21 ;  /* 0x0000001506003986 */ /* 0x0005e2000c101524 */
[----:B------:R-:W-:Y:S01]  /*6a00*/  LEA.HI.X R9, R122, R15, R24, 0x1, P4 ;  /* 0x0000000f7a097211 */ /* 0x000fe200020f0c18 */
[----:B------:R-:W-:Y:S08]  /*6a10*/  @!P2 BRA `(.L_x_221) ;  /* 0x000000000004a947 */ /* 0x000ff00003800000 */
[----:B------:R0:W5:Y:S02]  /*6a20*/  LDG.E.LTC128B.U16 R226, desc[UR36][R8.64+0x2] ;  /* 0x0000022408e27981 */ /* 0x000164000c1e1520 */
.L_x_221:
[----:B------:R-:W-:Y:S05]  /*6a30*/  BSYNC B1 ;  /* 0x0000000000017941 */ /* 0x000fea0003800000 */
.L_x_220:
[----:B-----5:R-:W-:Y:S01]  /*6a40*/  HADD2.F32 R13, -RZ, R226.H0_H0 ;  /* 0x200000e2ff0d7230 */ /* 0x020fe20000004100 */
[----:B------:R-:W-:Y:S01]  /*6a50*/  ISETP.GT.AND P1, PT, R0, 0x88, PT ;  /* 0x000000880000780c */ /* 0x000fe20003f24270 */
[----:B--2---:R-:W-:Y:S01]  /*6a60*/  IMAD.WIDE.U32 R20, R127, R20, R120 ;  /* 0x000000147f147225 */ /* 0x004fe200078e0078 */
[----:B------:R-:W-:Y:S03]  /*6a70*/  BSSY B1, `(.L_x_222) ;  /* 0x000000e000017945 */ /* 0x000fe60003800000 */
[----:B------:R-:W-:Y:S01]  /*6a80*/  FMUL R10, R13, R216 ;  /* 0x000000d80d0a7220 */ /* 0x000fe20000400000 */
[----:B------:R-:W-:Y:S01]  /*6a90*/  ISETP.GT.AND P3, PT, R3, RZ, P1 ;  /* 0x000000ff0300720c */ /* 0x000fe20000f64270 */
[----:B------:R-:W-:Y:S01]  /*6aa0*/  IMAD.IADD R125, R125, 0x1, R21 ;  /* 0x000000017d7d7824 */ /* 0x000fe200078e0215 */
[-C--:B------:R-:W-:Y:S01]  /*6ab0*/  IADD3 R13, P5, R12, R20.reuse, RZ ;  /* 0x000000140c0d7210 */ /* 0x080fe20007fbe0ff */
[----:B------:R-:W-:Y:S01]  /*6ac0*/  FFMA R10, R25, R217, R10 ;  /* 0x000000d9190a7223 */ /* 0x000fe2000000000a */
[----:B------:R-:W-:-:S03]  /*6ad0*/  IADD3 R12, P4, R4, R20, RZ ;  /* 0x00000014040c7210 */ /* 0x000fc60007f9e0ff */
[----:B------:R-:W-:Y:S01]  /*6ae0*/  IMAD.X R0, R125, 0x1, R11, P5 ;  /* 0x000000017d007824 */ /* 0x000fe200028e060b */
[----:B------:R-:W-:Y:S02]  /*6af0*/  F2FP.F16.F32.PACK_AB R20, RZ, R10 ;  /* 0x0000000aff14723e */ /* 0x000fe400000000ff */
[----:B------:R-:W-:-:S03]  /*6b00*/  LEA R10, P5, R13, R14, 0x1 ;  /* 0x0000000e0d0a7211 */ /* 0x000fc600078a08ff */
[----:B------:R2:W-:Y:S01]  /*6b10*/  @P2 STG.E.U16 desc[UR36][R6.64+0x2], R20 ;  /* 0x0000021406002986 */ /* 0x0005e2000c101524 */
[----:B------:R-:W-:Y:S01]  /*6b20*/  LEA.HI.X R11, R13, R15, R0, 0x1, P5 ;  /* 0x0000000f0d0b7211 */ /* 0x000fe200028f0c00 */
[----:B------:R-:W-:Y:S08]  /*6b30*/  @!P3 BRA `(.L_x_223) ;  /* 0x000000000004b947 */ /* 0x000ff00003800000 */
[----:B------:R0:W5:Y:S02]  /*6b40*/  LDG.E.LTC128B.U16 R226, desc[UR36][R10.64] ;  /* 0x000000240ae27981 */ /* 0x000164000c1e1520 */
.L_x_223:
[----:B------:R-:W-:Y:S05]  /*6b50*/  BSYNC B1 ;  /* 0x0000000000017941 */ /* 0x000fea0003800000 */
.L_x_222:
[----:B0----5:R-:W-:Y:S01]  /*6b60*/  HADD2.F32 R11, -RZ, R226.H0_H0 ;  /* 0x200000e2ff0b7230 */ /* 0x021fe20000004100 */
[----:B------:R-:W-:Y:S01]  /*6b70*/  ISETP.GT.AND P2, PT, R3, 0x1, P1 ;  /* 0x000000010300780c */ /* 0x000fe20000f44270 */
[----:B------:R-:W-:Y:S01]  /*6b80*/  IMAD.X R13, R5, 0x1, R125, P4 ;  /* 0x00000001050d7824 */ /* 0x000fe200020e067d */
[----:B------:R-:W-:Y:S01]  /*6b90*/  IADD3 R4, P4, R6, R19, RZ ;  /* 0x0000001306047210 */ /* 0x000fe20007f9e0ff */
[----:B------:R-:W-:Y:S01]  /*6ba0*/  BSSY B1, `(.L_x_224) ;  /* 0x000000c000017945 */ /* 0x000fe20003800000 */
[----:B------:R-:W-:Y:S01]  /*6bb0*/  FMUL R5, R11, R216 ;  /* 0x000000d80b057220 */ /* 0x000fe20000400000 */
[----:B------:R-:W-:-:S04]  /*6bc0*/  IMAD.WIDE.U32 R10, R218, UR42, R12 ;  /* 0x0000002ada0a7c25 */ /* 0x000fc8000f8e000c */
[----:B------:R-:W-:Y:S01]  /*6bd0*/  FFMA R5, R26, R217, R5 ;  /* 0x000000d91a057223 */ /* 0x000fe20000000005 */
[----:B------:R-:W-:Y:S01]  /*6be0*/  IMAD.IADD R219, R219, 0x1, R11 ;  /* 0x00000001dbdb7824 */ /* 0x000fe200078e020b */
[----:B------:R-:W-:-:S03]  /*6bf0*/  LEA R14, P5, R10, R14, 0x1 ;  /* 0x0000000e0a0e7211 */ /* 0x000fc600078a08ff */
[----:B------:R-:W-:Y:S02]  /*6c00*/  F2FP.F16.F32.PACK_AB R0, RZ, R5 ;  /* 0x00000005ff00723e */ /* 0x000fe400000000ff */
[----:B------:R-:W-:Y:S02]  /*6c10*/  IADD3.X R5, R7, R227, RZ, P4, !PT ;  /* 0x000000e307057210 */ /* 0x000fe400027fe4ff */
[----:B------:R-:W-:-:S03]  /*6c20*/  LEA.HI.X R15, R10, R15, R219, 0x1, P5 ;  /* 0x0000000f0a0f7211 */ /* 0x000fc600028f0cdb */
[----:B------:R0:W-:Y:S01]  /*6c30*/  @P3 STG.E.U16 desc[UR36][R4.64], R0 ;  /* 0x0000000004003986 */ /* 0x0001e2000c101524 */
[----:B------:R-:W-:Y:S05]  /*6c40*/  @!P2 BRA `(.L_x_225) ;  /* 0x000000000004a947 */ /* 0x000fea0003800000 */
[----:B------:R0:W5:Y:S02]  /*6c50*/  LDG.E.LTC128B.U16 R226, desc[UR36][R14.64+0x2] ;  /* 0x000002240ee27981 */ /* 0x000164000c1e1520 */
.L_x_225:
[----:B------:R-:W-:Y:S05]  /*6c60*/  BSYNC B1 ;  /* 0x0000000000017941 */ /* 0x000fea0003800000 */
.L_x_224:
[----:B-----5:R-:W-:Y:S01]  /*6c70*/  HADD2.F32 R11, -RZ, R226.H0_H0 ;  /* 0x200000e2ff0b7230 */ /* 0x020fe20000004100 */
[----:B------:R-:W-:Y:S01]  /*6c80*/  ISETP.GT.AND P3, PT, R3, 0x8, P0 ;  /* 0x000000080300780c */ /* 0x000fe20000764270 */
[----:B------:R-:W-:Y:S03]  /*6c90*/  BSSY B1, `(.L_x_226) ;  /* 0x0000007000017945 */ /* 0x000fe60003800000 */
[----:B0-----:R-:W-:-:S04]  /*6ca0*/  FMUL R0, R11, R216 ;  /* 0x000000d80b007220 */ /* 0x001fc80000400000 */
[----:B------:R-:W-:-:S05]  /*6cb0*/  FFMA R0, R27, R217, R0 ;  /* 0x000000d91b007223 */ /* 0x000fca0000000000 */
[----:B------:R-:W-:-:S05]  /*6cc0*/  F2FP.F16.F32.PACK_AB R0, RZ, R0 ;  /* 0x00000000ff00723e */ /* 0x000fca00000000ff */
[----:B------:R0:W-:Y:S01]  /*6cd0*/  @P2 STG.E.U16 desc[UR36][R4.64+0x2], R0 ;  /* 0x0000020004002986 */ /* 0x0001e2000c101524 */
[----:B------:R-:W-:Y:S05]  /*6ce0*/  @!P3 BRA `(.L_x_227) ;  /* 0x000000000004b947 */ /* 0x000fea0003800000 */
[----:B------:R0:W5:Y:S02]  /*6cf0*/  LDG.E.LTC128B.U16 R226, desc[UR36][R8.64+0x10] ;  /* 0x0000102408e27981 */ /* 0x000164000c1e1520 */
.L_x_227:
[----:B------:R-:W-:Y:S05]  /*6d00*/  BSYNC B1 ;  /* 0x0000000000017941 */ /* 0x000fea0003800000 */
.L_x_226:
[----:B-----5:R-:W-:Y:S01]  /*6d10*/  HADD2.F32 R11, -RZ, R226.H0_H0 ;  /* 0x200000e2ff0b7230 */ /* 0x020fe20000004100 */
        /* <DEDUP_REMOVED lines=8> */
.L_x_229:
[----:B------:R-:W-:Y:S05]  /*6da0*/  BSYNC B1 ;  /* 0x0000000000017941 */ /* 0x000fea0003800000 */
.L_x_228:
[----:B0----5:R-:W-:Y:S01]  /*6db0*/  HADD2.F32 R11, -RZ, R226.H0_H0 ;  /* 0x200000e2ff0b7230 */ /* 0x021fe20000004100 */
        /* <DEDUP_REMOVED lines=8> */
.L_x_231:
[----:B------:R-:W-:Y:S05]  /*6e40*/  BSYNC B1 ;  /* 0x0000000000017941 */ /* 0x000fea0003800000 */
.L_x_230:
        /* <DEDUP_REMOVED lines=9> */
.L_x_233:
[----:B------:R-:W-:Y:S05]  /*6ee0*/  BSYNC B1 ;  /* 0x0000000000017941 */ /* 0x000fea0003800000 */
.L_x_232:
        /* <DEDUP_REMOVED lines=9> */
.L_x_235:
[----:B------:R-:W-:Y:S05]  /*6f80*/  BSYNC B1 ;  /* 0x0000000000017941 */ /* 0x000fea0003800000 */
.L_x_234:
        /* <DEDUP_REMOVED lines=9> */
.L_x_237:
[----:B------:R-:W-:Y:S05]  /*7020*/  BSYNC B1 ;  /* 0x0000000000017941 */ /* 0x000fea0003800000 */
.L_x_236:
        /* <DEDUP_REMOVED lines=9> */
.L_x_239:
[----:B------:R-:W-:Y:S05]  /*70c0*/  BSYNC B1 ;  /* 0x0000000000017941 */ /* 0x000fea0003800000 */
.L_x_238:
        /* <DEDUP_REMOVED lines=9> */
.L_x_241:
[----:B------:R-:W-:Y:S05]  /*7160*/  BSYNC B1 ;  /* 0x0000000000017941 */ /* 0x000fea0003800000 */
.L_x_240:
        /* <DEDUP_REMOVED lines=9> */
.L_x_243:
[----:B------:R-:W-:Y:S05]  /*7200*/  BSYNC B1 ;  /* 0x0000000000017941 */ /* 0x000fea0003800000 */
.L_x_242:
        /* <DEDUP_REMOVED lines=9> */
.L_x_245:
[----:B------:R-:W-:Y:S05]  /*72a0*/  BSYNC B1 ;  /* 0x0000000000017941 */ /* 0x000fea0003800000 */
.L_x_244:
        /* <DEDUP_REMOVED lines=9> */
.L_x_247:
[----:B------:R-:W-:Y:S05]  /*7340*/  BSYNC B1 ;  /* 0x0000000000017941 */ /* 0x000fea0003800000 */
.L_x_246:
        /* <DEDUP_REMOVED lines=9> */
.L_x_249:
[----:B------:R-:W-:Y:S05]  /*73e0*/  BSYNC B1 ;  /* 0x0000000000017941 */ /* 0x000fea0003800000 */
.L_x_248:
        /* <DEDUP_REMOVED lines=9> */
.L_x_251:
[----:B------:R-:W-:Y:S05]  /*7480*/  BSYNC B1 ;  /* 0x0000000000017941 */ /* 0x000fea0003800000 */
.L_x_250:
        /* <DEDUP_REMOVED lines=9> */
.L_x_253:
[----:B------:R-:W-:Y:S05]  /*7520*/  BSYNC B1 ;  /* 0x0000000000017941 */ /* 0x000fea0003800000 */
.L_x_252:
        /* <DEDUP_REMOVED lines=9> */
.L_x_255:
[----:B------:R-:W-:Y:S05]  /*75c0*/  BSYNC B1 ;  /* 0x0000000000017941 */ /* 0x000fea0003800000 */
.L_x_254:
        /* <DEDUP_REMOVED lines=9> */
.L_x_257:
[----:B------:R-:W-:Y:S05]  /*7660*/  BSYNC B1 ;  /* 0x0000000000017941 */ /* 0x000fea0003800000 */
.L_x_256:
        /* <DEDUP_REMOVED lines=9> */
.L_x_259:
[----:B------:R-:W-:Y:S05]  /*7700*/  BSYNC B1 ;  /* 0x0000000000017941 */ /* 0x000fea0003800000 */
.L_x_258:
        /* <DEDUP_REMOVED lines=9> */
.L_x_261:
[----:B------:R-:W-:Y:S05]  /*77a0*/  BSYNC B1 ;  /* 0x0000000000017941 */ /* 0x000fea0003800000 */
.L_x_260:
        /* <DEDUP_REMOVED lines=9> */
.L_x_263:
[----:B------:R-:W-:Y:S05]  /*7840*/  BSYNC B1 ;  /* 0x0000000000017941 */ /* 0x000fea0003800000 */
.L_x_262:
        /* <DEDUP_REMOVED lines=9> */
.L_x_265:
[----:B------:R-:W-:Y:S05]  /*78e0*/  BSYNC B1 ;  /* 0x0000000000017941 */ /* 0x000fea0003800000 */
.L_x_264:
        /* <DEDUP_REMOVED lines=9> */
.L_x_267:
[----:B------:R-:W-:Y:S05]  /*7980*/  BSYNC B1 ;  /* 0x0000000000017941 */ /* 0x000fea0003800000 */
.L_x_266:
        /* <DEDUP_REMOVED lines=9> */
.L_x_269:
[----:B------:R-:W-:Y:S05]  /*7a20*/  BSYNC B1 ;  /* 0x0000000000017941 */ /* 0x000fea0003800000 */
.L_x_268:
        /* <DEDUP_REMOVED lines=9> */
.L_x_271:
[----:B------:R-:W-:Y:S05]  /*7ac0*/  BSYNC B1 ;  /* 0x0000000000017941 */ /* 0x000fea0003800000 */
.L_x_270:
        /* <DEDUP_REMOVED lines=9> */
.L_x_273:
[----:B------:R-:W-:Y:S05]  /*7b60*/  BSYNC B1 ;  /* 0x0000000000017941 */ /* 0x000fea0003800000 */
.L_x_272:
        /* <DEDUP_REMOVED lines=9> */
.L_x_275:
[----:B------:R-:W-:Y:S05]  /*7c00*/  BSYNC B1 ;  /* 0x0000000000017941 */ /* 0x000fea0003800000 */
.L_x_274:
        /* <DEDUP_REMOVED lines=9> */
.L_x_277:
[----:B------:R-:W-:Y:S05]  /*7ca0*/  BSYNC B1 ;  /* 0x0000000000017941 */ /* 0x000fea0003800000 */
.L_x_276:
        /* <DEDUP_REMOVED lines=9> */
.L_x_279:
[----:B------:R-:W-:Y:S05]  /*7d40*/  BSYNC B1 ;  /* 0x0000000000017941 */ /* 0x000fea0003800000 */
.L_x_278:
        /* <DEDUP_REMOVED lines=9> */
.L_x_281:
[----:B------:R-:W-:Y:S05]  /*7de0*/  BSYNC B1 ;  /* 0x0000000000017941 */ /* 0x000fea0003800000 */
.L_x_280:
        /* <DEDUP_REMOVED lines=9> */
.L_x_283:
[----:B------:R-:W-:Y:S05]  /*7e80*/  BSYNC B1 ;  /* 0x0000000000017941 */ /* 0x000fea0003800000 */
.L_x_282:
        /* <DEDUP_REMOVED lines=9> */
.L_x_285:
[----:B------:R-:W-:Y:S05]  /*7f20*/  BSYNC B1 ;  /* 0x0000000000017941 */ /* 0x000fea0003800000 */
.L_x_284:
        /* <DEDUP_REMOVED lines=9> */
.L_x_287:
[----:B------:R-:W-:Y:S05]  /*7fc0*/  BSYNC B1 ;  /* 0x0000000000017941 */ /* 0x000fea0003800000 */
.L_x_286:
        /* <DEDUP_REMOVED lines=9> */
.L_x_289:
[----:B------:R-:W-:Y:S05]  /*8060*/  BSYNC B1 ;  /* 0x0000000000017941 */ /* 0x000fea0003800000 */
.L_x_288:
        /* <DEDUP_REMOVED lines=9> */
.L_x_291:
[----:B------:R-:W-:Y:S05]  /*8100*/  BSYNC B1 ;  /* 0x0000000000017941 */ /* 0x000fea0003800000 */
.L_x_290:
        /* <DEDUP_REMOVED lines=9> */
.L_x_293:
[----:B------:R-:W-:Y:S05]  /*81a0*/  BSYNC B1 ;  /* 0x0000000000017941 */ /* 0x000fea0003800000 */
.L_x_292:
        /* <DEDUP_REMOVED lines=9> */
.L_x_295:
[----:B------:R-:W-:Y:S05]  /*8240*/  BSYNC B1 ;  /* 0x0000000000017941 */ /* 0x000fea0003800000 */
.L_x_294:
        /* <DEDUP_REMOVED lines=9> */
.L_x_297:
[----:B------:R-:W-:Y:S05]  /*82e0*/  BSYNC B1 ;  /* 0x0000000000017941 */ /* 0x000fea0003800000 */
.L_x_296:
        /* <DEDUP_REMOVED lines=9> */
.L_x_299:
[----:B------:R-:W-:Y:S05]  /*8380*/  BSYNC B1 ;  /* 0x0000000000017941 */ /* 0x000fea0003800000 */
.L_x_298:
        /* <DEDUP_REMOVED lines=9> */
.L_x_301:
[----:B------:R-:W-:Y:S05]  /*8420*/  BSYNC B1 ;  /* 0x0000000000017941 */ /* 0x000fea0003800000 */
.L_x_300:
        /* <DEDUP_REMOVED lines=9> */
.L_x_303:
[----:B------:R-:W-:Y:S05]  /*84c0*/  BSYNC B1 ;  /* 0x0000000000017941 */ /* 0x000fea0003800000 */
.L_x_302:
        /* <DEDUP_REMOVED lines=9> */
.L_x_305:
[----:B------:R-:W-:Y:S05]  /*8560*/  BSYNC B1 ;  /* 0x0000000000017941 */ /* 0x000fea0003800000 */
.L_x_304:
        /* <DEDUP_REMOVED lines=9> */
.L_x_307:
[----:B------:R-:W-:Y:S05]  /*8600*/  BSYNC B1 ;  /* 0x0000000000017941 */ /* 0x000fea0003800000 */
.L_x_306:
        /* <DEDUP_REMOVED lines=9> */
.L_x_309:
[----:B------:R-:W-:Y:S05]  /*86a0*/  BSYNC B1 ;  /* 0x0000000000017941 */ /* 0x000fea0003800000 */
.L_x_308:
        /* <DEDUP_REMOVED lines=9> */
.L_x_311:
[----:B------:R-:W-:Y:S05]  /*8740*/  BSYNC B1 ;  /* 0x0000000000017941 */ /* 0x000fea0003800000 */
.L_x_310:
        /* <DEDUP_REMOVED lines=9> */
.L_x_313:
[----:B------:R-:W-:Y:S05]  /*87e0*/  BSYNC B1 ;  /* 0x0000000000017941 */ /* 0x000fea0003800000 */
.L_x_312:
        /* <DEDUP_REMOVED lines=9> */
.L_x_315:
[----:B------:R-:W-:Y:S05]  /*8880*/  BSYNC B1 ;  /* 0x0000000000017941 */ /* 0x000fea0003800000 */
.L_x_314:
        /* <DEDUP_REMOVED lines=9> */
.L_x_317:
[----:B------:R-:W-:Y:S05]  /*8920*/  BSYNC B1 ;  /* 0x0000000000017941 */ /* 0x000fea0003800000 */
.L_x_316:
        /* <DEDUP_REMOVED lines=9> */
.L_x_319:
[----:B------:R-:W-:Y:S05]  /*89c0*/  BSYNC B1 ;  /* 0x0000000000017941 */ /* 0x000fea0003800000 */
.L_x_318:
        /* <DEDUP_REMOVED lines=9> */
.L_x_321:
[----:B------:R-:W-:Y:S05]  /*8a60*/  BSYNC B1 ;  /* 0x0000000000017941 */ /* 0x000fea0003800000 */
.L_x_320:
        /* <DEDUP_REMOVED lines=9> */
.L_x_323:
[----:B------:R-:W-:Y:S05]  /*8b00*/  BSYNC B1 ;  /* 0x0000000000017941 */ /* 0x000fea0003800000 */
.L_x_322:
        /* <DEDUP_REMOVED lines=9> */
.L_x_325:
[----:B------:R-:W-:Y:S05]  /*8ba0*/  BSYNC B1 ;  /* 0x0000000000017941 */ /* 0x000fea0003800000 */
.L_x_324:
        /* <DEDUP_REMOVED lines=9> */
.L_x_327:
[----:B------:R-:W-:Y:S05]  /*8c40*/  BSYNC B1 ;  /* 0x0000000000017941 */ /* 0x000fea0003800000 */
.L_x_326:
        /* <DEDUP_REMOVED lines=9> */
.L_x_329:
[----:B------:R-:W-:Y:S05]  /*8ce0*/  BSYNC B1 ;  /* 0x0000000000017941 */ /* 0x000fea0003800000 */
.L_x_328:
        /* <DEDUP_REMOVED lines=9> */
.L_x_331:
[----:B------:R-:W-:Y:S05]  /*8d80*/  BSYNC B1 ;  /* 0x0000000000017941 */ /* 0x000fea0003800000 */
.L_x_330:
        /* <DEDUP_REMOVED lines=9> */
.L_x_333:
[----:B------:R-:W-:Y:S05]  /*8e20*/  BSYNC B1 ;  /* 0x0000000000017941 */ /* 0x000fea0003800000 */
.L_x_332:
        /* <DEDUP_REMOVED lines=9> */
.L_x_335:
[----:B------:R-:W-:Y:S05]  /*8ec0*/  BSYNC B1 ;  /* 0x0000000000017941 */ /* 0x000fea0003800000 */
.L_x_334:
        /* <DEDUP_REMOVED lines=9> */
.L_x_337:
[----:B------:R-:W-:Y:S05]  /*8f60*/  BSYNC B1 ;  /* 0x0000000000017941 */ /* 0x000fea0003800000 */
.L_x_336:
        /* <DEDUP_REMOVED lines=9> */
.L_x_339:
[----:B------:R-:W-:Y:S05]  /*9000*/  BSYNC B1 ;  /* 0x0000000000017941 */ /* 0x000fea0003800000 */
.L_x_338:
        /* <DEDUP_REMOVED lines=9> */
.L_x_341:
[----:B------:R-:W-:Y:S05]  /*90a0*/  BSYNC B1 ;  /* 0x0000000000017941 */ /* 0x000fea0003800000 */
.L_x_340:
        /* <DEDUP_REMOVED lines=9> */
.L_x_343:
[----:B------:R-:W-:Y:S05]  /*9140*/  BSYNC B1 ;  /* 0x0000000000017941 */ /* 0x000fea0003800000 */
.L_x_342:
        /* <DEDUP_REMOVED lines=9> */
.L_x_345:
[----:B------:R-:W-:Y:S05]  /*91e0*/  BSYNC B1 ;  /* 0x0000000000017941 */ /* 0x000fea0003800000 */
.L_x_344:
        /* <DEDUP_REMOVED lines=9> */
.L_x_347:
[----:B------:R-:W-:Y:S05]  /*9280*/  BSYNC B1 ;  /* 0x0000000000017941 */ /* 0x000fea0003800000 */
.L_x_346:
        /* <DEDUP_REMOVED lines=9> */
.L_x_349:
[----:B------:R-:W-:Y:S05]  /*9320*/  BSYNC B1 ;  /* 0x0000000000017941 */ /* 0x000fea0003800000 */
.L_x_348:
        /* <DEDUP_REMOVED lines=9> */
.L_x_351:
[----:B------:R-:W-:Y:S05]  /*93c0*/  BSYNC B1 ;  /* 0x0000000000017941 */ /* 0x000fea0003800000 */
.L_x_350:
        /* <DEDUP_REMOVED lines=9> */
.L_x_353:
[----:B------:R-:W-:Y:S05]  /*9460*/  BSYNC B1 ;  /* 0x0000000000017941 */ /* 0x000fea0003800000 */
.L_x_352:
        /* <DEDUP_REMOVED lines=9> */
.L_x_355:
[----:B------:R-:W-:Y:S05]  /*9500*/  BSYNC B1 ;  /* 0x0000000000017941 */ /* 0x000fea0003800000 */
.L_x_354:
        /* <DEDUP_REMOVED lines=9> */
.L_x_357:
[----:B------:R-:W-:Y:S05]  /*95a0*/  BSYNC B1 ;  /* 0x0000000000017941 */ /* 0x000fea0003800000 */
.L_x_356:
        /* <DEDUP_REMOVED lines=9> */
.L_x_359:
[----:B------:R-:W-:Y:S05]  /*9640*/  BSYNC B1 ;  /* 0x0000000000017941 */ /* 0x000fea0003800000 */
.L_x_358:
        /* <DEDUP_REMOVED lines=9> */
.L_x_361:
[----:B------:R-:W-:Y:S05]  /*96e0*/  BSYNC B1 ;  /* 0x0000000000017941 */ /* 0x000fea0003800000 */
.L_x_360:
        /* <DEDUP_REMOVED lines=9> */
.L_x_363:
[----:B------:R-:W-:Y:S05]  /*9780*/  BSYNC B1 ;  /* 0x0000000000017941 */ /* 0x000fea0003800000 */
.L_x_362:
        /* <DEDUP_REMOVED lines=9> */
.L_x_365:
[----:B------:R-:W-:Y:S05]  /*9820*/  BSYNC B1 ;  /* 0x0000000000017941 */ /* 0x000fea0003800000 */
.L_x_364:
        /* <DEDUP_REMOVED lines=9> */
.L_x_367:
[----:B------:R-:W-:Y:S05]  /*98c0*/  BSYNC B1 ;  /* 0x0000000000017941 */ /* 0x000fea0003800000 */
.L_x_366:
        /* <DEDUP_REMOVED lines=9> */
.L_x_369:
[----:B------:R-:W-:Y:S05]  /*9960*/  BSYNC B1 ;  /* 0x0000000000017941 */ /* 0x000fea0003800000 */
.L_x_368:
        /* <DEDUP_REMOVED lines=9> */
.L_x_371:
[----:B------:R-:W-:Y:S05]  /*9a00*/  BSYNC B1 ;  /* 0x0000000000017941 */ /* 0x000fea0003800000 */
.L_x_370:
        /* <DEDUP_REMOVED lines=9> */
.L_x_373:
[----:B------:R-:W-:Y:S05]  /*9aa0*/  BSYNC B1 ;  /* 0x0000000000017941 */ /* 0x000fea0003800000 */
.L_x_372:
        /* <DEDUP_REMOVED lines=9> */
.L_x_375:
[----:B------:R-:W-:Y:S05]  /*9b40*/  BSYNC B1 ;  /* 0x0000000000017941 */ /* 0x000fea0003800000 */
.L_x_374:
        /* <DEDUP_REMOVED lines=9> */
.L_x_377:
[----:B------:R-:W-:Y:S05]  /*9be0*/  BSYNC B1 ;  /* 0x0000000000017941 */ /* 0x000fea0003800000 */
.L_x_376:
        /* <DEDUP_REMOVED lines=9> */
.L_x_379:
[----:B------:R-:W-:Y:S05]  /*9c80*/  BSYNC B1 ;  /* 0x0000000000017941 */ /* 0x000fea0003800000 */
.L_x_378:
        /* <DEDUP_REMOVED lines=9> */
.L_x_381:
[----:B------:R-:W-:Y:S05]  /*9d20*/  BSYNC B1 ;  /* 0x0000000000017941 */ /* 0x000fea0003800000 */
.L_x_380:
        /* <DEDUP_REMOVED lines=9> */
.L_x_383:
[----:B------:R-:W-:Y:S05]  /*9dc0*/  BSYNC B1 ;  /* 0x0000000000017941 */ /* 0x000fea0003800000 */
.L_x_382:
        /* <DEDUP_REMOVED lines=9> */
.L_x_385:
[----:B------:R-:W-:Y:S05]  /*9e60*/  BSYNC B1 ;  /* 0x0000000000017941 */ /* 0x000fea0003800000 */
.L_x_384:
        /* <DEDUP_REMOVED lines=9> */
.L_x_387:
[----:B------:R-:W-:Y:S05]  /*9f00*/  BSYNC B1 ;  /* 0x0000000000017941 */ /* 0x000fea0003800000 */
.L_x_386:
        /* <DEDUP_REMOVED lines=9> */
.L_x_389:
[----:B------:R-:W-:Y:S05]  /*9fa0*/  BSYNC B1 ;  /* 0x0000000000017941 */ /* 0x000fea0003800000 */
.L_x_388:
        /* <DEDUP_REMOVED lines=9> */
.L_x_391:
[----:B------:R-:W-:Y:S05]  /*a040*/  BSYNC B1 ;  /* 0x0000000000017941 */ /* 0x000fea0003800000 */
.L_x_390:
        /* <DEDUP_REMOVED lines=9> */
.L_x_393:
[----:B------:R-:W-:Y:S05]  /*a0e0*/  BSYNC B1 ;  /* 0x0000000000017941 */ /* 0x000fea0003800000 */
.L_x_392:
        /* <DEDUP_REMOVED lines=9> */
.L_x_395:
[----:B------:R-:W-:Y:S05]  /*a180*/  BSYNC B1 ;  /* 0x0000000000017941 */ /* 0x000fea0003800000 */
.L_x_394:
        /* <DEDUP_REMOVED lines=9> */
.L_x_397:
[----:B------:R-:W-:Y:S05]  /*a220*/  BSYNC B1 ;  /* 0x0000000000017941 */ /* 0x000fea0003800000 */
.L_x_396:
        /* <DEDUP_REMOVED lines=9> */
.L_x_399:
[----:B------:R-:W-:Y:S05]  /*a2c0*/  BSYNC B1 ;  /* 0x0000000000017941 */ /* 0x000fea0003800000 */
.L_x_398:
        /* <DEDUP_REMOVED lines=9> */
.L_x_401:
[----:B------:R-:W-:Y:S05]  /*a360*/  BSYNC B1 ;  /* 0x0000000000017941 */ /* 0x000fea0003800000 */
.L_x_400:
        /* <DEDUP_REMOVED lines=9> */
.L_x_403:
[----:B------:R-:W-:Y:S05]  /*a400*/  BSYNC B1 ;  /* 0x0000000000017941 */ /* 0x000fea0003800000 */
.L_x_402:
        /* <DEDUP_REMOVED lines=9> */
.L_x_405:
[----:B------:R-:W-:Y:S05]  /*a4a0*/  BSYNC B1 ;  /* 0x0000000000017941 */ /* 0x000fea0003800000 */
.L_x_404:
        /* <DEDUP_REMOVED lines=9> */
.L_x_407:
[----:B------:R-:W-:Y:S05]  /*a540*/  BSYNC B1 ;  /* 0x0000000000017941 */ /* 0x000fea0003800000 */
.L_x_406:
[----:B0-2--5:R-:W-:Y:S01]  /*a550*/  HADD2.F32 R7, -RZ, R226.H0_H0 ;  /* 0x200000e2ff077230 */ /* 0x025fe20000004100 */
        /* <DEDUP_REMOVED lines=8> */
.L_x_409:
[----:B------:R-:W-:Y:S05]  /*a5e0*/  BSYNC B1 ;  /* 0x0000000000017941 */ /* 0x000fea0003800000 */
.L_x_408:
[----:B------:R-:W-:Y:S05]  /*a5f0*/  @!P1 BRA `(.L_x_410) ;  /* 0x0000003400d09947 */ /* 0x000fea0003800000 */
[----:B-----5:R-:W-:-:S05]  /*a600*/  HADD2.F32 R3, -RZ, R226.H0_H0 ;  /* 0x200000e2ff037230 */ /* 0x020fca0000004100 */
[----:B------:R-:W-:-:S04]  /*a610*/  FMUL R0, R3, R216 ;  /* 0x000000d803007220 */ /* 0x000fc80000400000 */
[----:B------:R-:W-:-:S05]  /*a620*/  FFMA R0, R119, R217, R0 ;  /* 0x000000d977007223 */ /* 0x000fca0000000000 */
[----:B------:R-:W-:-:S05]  /*a630*/  F2FP.F16.F32.PACK_AB R0, RZ, R0 ;  /* 0x00000000ff00723e */ /* 0x000fca00000000ff */
[----:B------:R0:W-:Y:S01]  /*a640*/  STG.E.U16 desc[UR36][R4.64+0x172], R0 ;  /* 0x0001720004007986 */ /* 0x0001e2000c101524 */
[----:B------:R-:W-:Y:S05]  /*a650*/  BRA `(.L_x_410) ;  /* 0x0000003400b87947 */ /* 0x000fea0003800000 */
.L_x_29:
[----:B------:R-:W-:Y:S01]  /*a660*/  ULDC.64 UR6, c[0x0][0x5c0] ;  /* 0x0001700000067ab9 */ /* 0x000fe20000000a00 */
[-C--:B------:R-:W-:Y:S01]  /*a670*/  FMUL R120, R120, R217.reuse ;  /* 0x000000d978787220 */ /* 0x080fe20000400000 */
[----:B------:R-:W-:Y:S01]  /*a680*/  LEA R4, P1, R6, UR6, 0x1 ;  /* 0x0000000606047c11 */ /* 0x000fe2000f8208ff */
[-C--:B------:R-:W-:Y:S01]  /*a690*/  FMUL R121, R121, R217.reuse ;  /* 0x000000d979797220 */ /* 0x080fe20000400000 */
[----:B------:R-:W-:Y:S01]  /*a6a0*/  ISETP.GT.AND P2, PT, R0, 0x8, PT ;  /* 0x000000080000780c */ /* 0x000fe20003f44270 */
[----:B------:R-:W-:Y:S01]  /*a6b0*/  USHF.L.U64.HI UR6, UR4, 0x4, UR5 ;  /* 0x0000000404067899 */ /* 0x000fe20008010205 */
[----:B------:R-:W-:Y:S01]  /*a6c0*/  F2FP.F16.F32.PACK_AB R120, RZ, R120 ;  /* 0x00000078ff78723e */ /* 0x000fe200000000ff */
[-C--:B------:R-:W-:Y:S01]  /*a6d0*/  FMUL R122, R122, R217.reuse ;  /* 0x000000d97a7a7220 */ /* 0x080fe20000400000 */
[----:B------:R-:W-:Y:S01]  /*a6e0*/  LEA.HI.X R5, R6, UR7, R223, 0x1, P1 ;  /* 0x0000000706057c11 */ /* 0x000fe200088f0cdf */
[----:B------:R-:W-:Y:S01]  /*a6f0*/  USHF.L.U32 UR7, UR4, 0x4, URZ ;  /* 0x0000000404077899 */ /* 0x000fe2000800063f */
[----:B------:R-:W-:Y:S01]  /*a700*/  ISETP.GT.AND P1, PT, R3, 0x1, P3 ;  /* 0x000000010300780c */ /* 0x000fe20001f24270 */
[-C--:B------:R-:W-:Y:S01]  /*a710*/  FMUL R123, R123, R217.reuse ;  /* 0x000000d97b7b7220 */ /* 0x080fe20000400000 */
[C---:B------:R-:W-:Y:S01]  /*a720*/  ISETP.GT.AND P4, PT, R3.reuse, RZ, P2 ;  /* 0x000000ff0300720c */ /* 0x040fe20001784270 */
[----:B------:R-:W-:Y:S01]  /*a730*/  @P0 STG.E.U16 desc[UR36][R4.64], R120 ;  /* 0x0000007804000986 */ /* 0x000fe2000c101524 */
[----:B------:R-:W-:Y:S01]  /*a740*/  ISETP.GT.AND P0, PT, R3, 0x1, P2 ;  /* 0x000000010300780c */ /* 0x000fe20001704270 */
[-C--:B------:R-:W-:Y:S01]  /*a750*/  FMUL R124, R124, R217.reuse ;  /* 0x000000d97c7c7220 */ /* 0x080fe20000400000 */
[----:B------:R-:W-:Y:S01]  /*a760*/  IADD3 R6, P5, R4, UR7, RZ ;  /* 0x0000000704067c10 */ /* 0x000fe2000ffbe0ff */
[----:B------:R-:W-:Y:S01]  /*a770*/  FMUL R125, R125, R217 ;  /* 0x000000d97d7d7220 */ /* 0x000fe20000400000 */
[----:B------:R-:W-:Y:S01]  /*a780*/  F2FP.F16.F32.PACK_AB R121, RZ, R121 ;  /* 0x00000079ff79723e */ /* 0x000fe200000000ff */
[-C--:B------:R-:W-:Y:S01]  /*a790*/  FMUL R126, R126, R217.reuse ;  /* 0x000000d97e7e7220 */ /* 0x080fe20000400000 */
[----:B------:R-:W-:Y:S01]  /*a7a0*/  F2FP.F16.F32.PACK_AB R122, RZ, R122 ;  /* 0x0000007aff7a723e */ /* 0x000fe200000000ff */
[----:B------:R-:W-:Y:S01]  /*a7b0*/  FMUL R127, R127, R217 ;  /* 0x000000d97f7f7220 */ /* 0x000fe20000400000 */
[----:B------:R-:W-:Y:S01]  /*a7c0*/  IADD3.X R7, R5, UR6, RZ, P5, !PT ;  /* 0x0000000605077c10 */ /* 0x000fe2000affe4ff */
[----:B------:R-:W-:Y:S01]  /*a7d0*/  @P1 STG.E.U16 desc[UR36][R4.64+0x2], R121 ;  /* 0x0000027904001986 */ /* 0x000fe2000c101524 */
[----:B------:R-:W-:Y:S01]  /*a7e0*/  F2FP.F16.F32.PACK_AB R123, RZ, R123 ;  /* 0x0000007bff7b723e */ /* 0x000fe200000000ff */
[-C--:B------:R-:W-:Y:S01]  /*a7f0*/  FMUL R128, R128, R217.reuse ;  /* 0x000000d980807220 */ /* 0x080fe20000400000 */
[C---:B------:R-:W-:Y:S01]  /*a800*/  ISETP.GT.AND P5, PT, R3.reuse, 0x9, P3 ;  /* 0x000000090300780c */ /* 0x040fe20001fa4270 */
[----:B------:R-:W-:Y:S01]  /*a810*/  @P4 STG.E.U16 desc[UR36][R6.64], R122 ;  /* 0x0000007a06004986 */ /* 0x000fe2000c101524 */
[----:B------:R-:W-:Y:S01]  /*a820*/  ISETP.GT.AND P4, PT, R3, 0x8, P3 ;  /* 0x000000080300780c */ /* 0x000fe20001f84270 */
[-C--:B------:R-:W-:Y:S01]  /*a830*/  FMUL R129, R129, R217.reuse ;  /* 0x000000d981817220 */ /* 0x080fe20000400000 */
[C---:B------:R-:W-:Y:S01]  /*a840*/  ISETP.GT.AND P1, PT, R3.reuse, 0x8, P2 ;  /* 0x000000080300780c */ /* 0x040fe20001724270 */
[----:B------:R-:W-:Y:S01]  /*a850*/  @P0 STG.E.U16 desc[UR36][R6.64+0x2], R123 ;  /* 0x0000027b06000986 */ /* 0x000fe2000c101524 */
[----:B------:R-:W-:Y:S01]  /*a860*/  ISETP.GT.AND P0, PT, R3, 0x9, P2 ;  /* 0x000000090300780c */ /* 0x000fe20001704270 */
[-C--:B------:R-:W-:Y:S01]  /*a870*/  FMUL R130, R130, R217.reuse ;  /* 0x000000d982827220 */ /* 0x080fe20000400000 */
[----:B------:R-:W-:Y:S01]  /*a880*/  F2FP.F16.F32.PACK_AB R124, RZ, R124 ;  /* 0x0000007cff7c723e */ /* 0x000fe200000000ff */
[----:B------:R-:W-:Y:S01]  /*a890*/  FMUL R131, R131, R217 ;  /* 0x000000d983837220 */ /* 0x000fe20000400000 */
[----:B------:R-:W-:Y:S01]  /*a8a0*/  F2FP.F16.F32.PACK_AB R125, RZ, R125 ;  /* 0x0000007dff7d723e */ /* 0x000fe200000000ff */
[-C--:B------:R-:W-:Y:S01]  /*a8b0*/  FMUL R132, R132, R217.reuse ;  /* 0x000000d984847220 */ /* 0x080fe20000400000 */
[----:B------:R-:W-:Y:S01]  /*a8c0*/  F2FP.F16.F32.PACK_AB R126, RZ, R126 ;  /* 0x0000007eff7e723e */ /* 0x000fe200000000ff */
[----:B------:R-:W-:Y:S01]  /*a8d0*/  FMUL R133, R133, R217 ;  /* 0x000000d985857220 */ /* 0x000fe20000400000 */
[----:B------:R-:W-:Y:S01]  /*a8e0*/  F2FP.F16.F32.PACK_AB R127, RZ, R127 ;  /* 0x0000007fff7f723e */ /* 0x000fe200000000ff */
[----:B------:R-:W-:Y:S01]  /*a8f0*/  @P4 STG.E.U16 desc[UR36][R4.64+0x10], R124 ;  /* 0x0000107c04004986 */ /* 0x000fe2000c101524 */
[----:B------:R-:W-:Y:S01]  /*a900*/  ISETP.GT.AND P4, PT, R3, 0x10, P3 ;  /* 0x000000100300780c */ /* 0x000fe20001f84270 */
[----:B------:R-:W-:Y:S01]  /*a910*/  FMUL R134, R134, R217 ;  /* 0x000000d986867220 */ /* 0x000fe20000400000 */
[----:B------:R-:W-:Y:S01]  /*a920*/  F2FP.F16.F32.PACK_AB R128, RZ, R128 ;  /* 0x00000080ff80723e */ /* 0x000fe200000000ff */
[----:B------:R-:W-:Y:S01]  /*a930*/  @P5 STG.E.U16 desc[UR36][R4.64+0x12], R125 ;  /* 0x0000127d04005986 */ /* 0x000fe2000c101524 */
[----:B------:R-:W-:Y:S01]  /*a940*/  F2FP.F16.F32.PACK_AB R129, RZ, R129 ;  /* 0x00000081ff81723e */ /* 0x000fe200000000ff */
[-C--:B------:R-:W-:Y:S01]  /*a950*/  FMUL R135, R135, R217.reuse ;  /* 0x000000d987877220 */ /* 0x080fe20000400000 */
[C---:B------:R-:W-:Y:S01]  /*a960*/  ISETP.GT.AND P5, PT, R3.reuse, 0x11, P2 ;  /* 0x000000110300780c */ /* 0x040fe200017a4270 */
[----:B------:R-:W-:Y:S01]  /*a970*/  @P1 STG.E.U16 desc[UR36][R6.64+0x10], R126 ;  /* 0x0000107e06001986 */ /* 0x000fe2000c101524 */
[C---:B------:R-:W-:Y:S01]  /*a980*/  ISETP.GT.AND P1, PT, R3.reuse, 0x10, P2 ;  /* 0x000000100300780c */ /* 0x040fe20001724270 */
[-C--:B------:R-:W-:Y:S01]  /*a990*/  FMUL R136, R136, R217.reuse ;  /* 0x000000d988887220 */ /* 0x080fe20000400000 */
[----:B------:R-:W-:Y:S01]  /*a9a0*/  F2FP.F16.F32.PACK_AB R130, RZ, R130 ;  /* 0x00000082ff82723e */ /* 0x000fe200000000ff */
[----:B------:R-:W-:Y:S01]  /*a9b0*/  @P0 STG.E.U16 desc[UR36][R6.64+0x12], R127 ;  /* 0x0000127f06000986 */ /* 0x000fe2000c101524 */
[----:B------:R-:W-:Y:S01]  /*a9c0*/  ISETP.GT.AND P0, PT, R3, 0x11, P3 ;  /* 0x000000110300780c */ /* 0x000fe20001f04270 */
[----:B------:R-:W-:Y:S01]  /*a9d0*/  FMUL R137, R137, R217 ;  /* 0x000000d989897220 */ /* 0x000fe20000400000 */
[----:B------:R-:W-:Y:S01]  /*a9e0*/  F2FP.F16.F32.PACK_AB R131, RZ, R131 ;  /* 0x00000083ff83723e */ /* 0x000fe200000000ff */
        /* <DEDUP_REMOVED lines=64> */
[-C--:B------:R-:W-:Y:S01]  /*adf0*/  FMUL R156, R156, R217.reuse ;  /* 0x000000d99c9c7220 */ /* 0x080fe20000400000 */
[----:B------:R-:W-:Y:S01]  /*ae00*/  F2FP.F16.F32.PACK_AB R150, RZ, R150 ;  /* 0x00000096ff96723e */ /* 0x000fe200000000ff */
[----:B------:R-:W-:Y:S01]  /*ae10*/  FMUL R157, R157, R217 ;  /* 0x000000d99d9d7220 */ /* 0x000fe20000400000 */
[----:B------:R-:W-:Y:S01]  /*ae20*/  F2FP.F16.F32.PACK_AB R151, RZ, R151 ;  /* 0x00000097ff97723e */ /* 0x000fe200000000ff */
        /* <DEDUP_REMOVED lines=196> */
[----:B------:R-:W-:Y:S01]  /*ba70*/  FMUL R214, R214, R217 ;  /* 0x000000d9d6d67220 */ /* 0x000fe20000400000 */
[----:B------:R-:W-:Y:S01]  /*ba80*/  F2FP.F16.F32.PACK_AB R208, RZ, R208 ;  /* 0x000000d0ffd0723e */ /* 0x000fe200000000ff */
[----:B------:R-:W-:Y:S01]  /*ba90*/  @P4 STG.E.U16 desc[UR36][R4.64+0x100], R184 ;  /* 0x000100b804004986 */ /* 0x000fe2000c101524 */
[C---:B------:R-:W-:Y:S01]  /*baa0*/  ISETP.GT.AND P4, PT, R3.reuse, 0x81, P2 ;  /* 0x000000810300780c */ /* 0x040fe20001784270 */
[----:B------:R-:W-:Y:S01]  /*bab0*/  IMAD.U32 R9, RZ, RZ, UR4 ;  /* 0x00000004ff097e24 */ /* 0x000fe2000f8e00ff */
[----:B------:R-:W-:Y:S01]  /*bac0*/  F2FP.F16.F32.PACK_AB R209, RZ, R209 ;  /* 0x000000d1ffd1723e */ /* 0x000fe200000000ff */
[----:B------:R-:W-:Y:S01]  /*bad0*/  @P5 STG.E.U16 desc[UR36][R4.64+0x102], R185 ;  /* 0x000102b904005986 */ /* 0x000fe2000c101524 */
[----:B------:R-:W-:Y:S01]  /*bae0*/  ISETP.GT.AND P5, PT, R3, 0x88, P3 ;  /* 0x000000880300780c */ /* 0x000fe20001fa4270 */
        /* <DEDUP_REMOVED lines=9> */
[C---:B------:R-:W-:Y:S01]  /*bb80*/  ISETP.GT.AND P4, PT, R3.reuse, 0x89, P2 ;  /* 0x000000890300780c */ /* 0x040fe20001784270 */
[----:B------:R-:W-:Y:S01]  /*bb90*/  FMUL R26, R26, R217 ;  /* 0x000000d91a1a7220 */ /* 0x000fe20000400000 */
[----:B------:R-:W-:Y:S01]  /*bba0*/  F2FP.F16.F32.PACK_AB R213, RZ, R213 ;  /* 0x000000d5ffd5723e */ /* 0x000fe200000000ff */
[----:B------:R-:W-:Y:S01]  /*bbb0*/  @P5 STG.E.U16 desc[UR36][R4.64+0x110], R188 ;  /* 0x000110bc04005986 */ /* 0x000fe2000c101524 */
[----:B------:R-:W-:Y:S01]  /*bbc0*/  ISETP.GT.AND P5, PT, R3, 0x90, P2 ;  /* 0x000000900300780c */ /* 0x000fe200017a4270 */
        /* <DEDUP_REMOVED lines=92> */
[----:B------:R-:W-:Y:S01]  /*c190*/  @P1 STG.E.U16 desc[UR36][R6.64+0x152], R207 ;  /* 0x000152cf06001986 */ /* 0x000fe2000c101524 */
[----:B------:R-:W-:Y:S01]  /*c1a0*/  ISETP.GT.AND P1, PT, R0, 0x80, PT ;  /* 0x000000800000780c */ /* 0x000fe20003f24270 */
        /* <DEDUP_REMOVED lines=19> */
[C---:B------:R-:W-:Y:S01]  /*c2e0*/  ISETP.GT.AND P3, PT, R3.reuse, 0xb9, P3 ;  /* 0x000000b90300780c */ /* 0x040fe20001f64270 */
[----:B------:R-:W-:Y:S01]  /*c2f0*/  @P5 STG.E.U16 desc[UR36][R6.64+0x162], R211 ;  /* 0x000162d306005986 */ /* 0x000fe2000c101524 */
[C---:B------:R-:W-:Y:S01]  /*c300*/  ISETP.GT.AND P5, PT, R3.reuse, 0xb8, P2 ;  /* 0x000000b80300780c */ /* 0x040fe200017a4270 */
[-C--:B------:R-:W-:Y:S01]  /*c310*/  FMUL R62, R62, R217.reuse ;  /* 0x000000d93e3e7220 */ /* 0x080fe20000400000 */
[----:B------:R-:W-:Y:S01]  /*c320*/  ISETP.GT.AND P2, PT, R3, 0xb9, P2 ;  /* 0x000000b90300780c */ /* 0x000fe20001744270 */
[-C--:B------:R-:W-:Y:S01]  /*c330*/  FMUL R63, R63, R217.reuse ;  /* 0x000000d93f3f7220 */ /* 0x080fe20000400000 */
[----:B------:R-:W-:Y:S01]  /*c340*/  F2FP.F16.F32.PACK_AB R56, RZ, R56 ;  /* 0x00000038ff38723e */ /* 0x000fe200000000ff */
[----:B------:R-:W-:Y:S01]  /*c350*/  FMUL R64, R64, R217 ;  /* 0x000000d940407220 */ /* 0x000fe20000400000 */
[----:B------:R-:W-:Y:S01]  /*c360*/  F2FP.F16.F32.PACK_AB R57, RZ, R57 ;  /* 0x00000039ff39723e */ /* 0x000fe200000000ff */
[----:B------:R-:W-:Y:S01]  /*c370*/  FMUL R65, R65, R217 ;  /* 0x000000d941417220 */ /* 0x000fe20000400000 */
[----:B------:R-:W-:Y:S01]  /*c380*/  F2FP.F16.F32.PACK_AB R58, RZ, R58 ;  /* 0x0000003aff3a723e */ /* 0x000fe200000000ff */
[----:B------:R-:W-:Y:S01]  /*c390*/  @P4 STG.E.U16 desc[UR36][R4.64+0x170], R212 ;  /* 0x000170d404004986 */ /* 0x000fe2000c101524 */
[----:B------:R-:W-:Y:S01]  /*c3a0*/  LEA R8, P4, R9, R4, 0x8 ;  /* 0x0000000409087211 */ /* 0x000fe200078840ff */
[----:B------:R-:W-:Y:S01]  /*c3b0*/  IMAD.U32 R9, RZ, RZ, UR5 ;  /* 0x00000005ff097e24 */ /* 0x000fe2000f8e00ff */
[----:B------:R-:W-:Y:S01]  /*c3c0*/  F2FP.F16.F32.PACK_AB R59, RZ, R59 ;  /* 0x0000003bff3b723e */ /* 0x000fe200000000ff */
[----:B------:R0:W-:Y:S01]  /*c3d0*/  @P3 STG.E.U16 desc[UR36][R4.64+0x172], R213 ;  /* 0x000172d504003986 */ /* 0x0001e2000c101524 */
[C---:B------:R-:W-:Y:S01]  /*c3e0*/  ISETP.GT.AND P3, PT, R3.reuse, 0x1, P1 ;  /* 0x000000010300780c */ /* 0x040fe20000f64270 */
[-C--:B------:R-:W-:Y:S01]  /*c3f0*/  FMUL R66, R66, R217.reuse ;  /* 0x000000d942427220 */ /* 0x080fe20000400000 */
[----:B------:R-:W-:Y:S01]  /*c400*/  F2FP.F16.F32.PACK_AB R60, RZ, R60 ;  /* 0x0000003cff3c723e */ /* 0x000fe200000000ff */
[----:B------:R-:W-:Y:S01]  /*c410*/  @P5 STG.E.U16 desc[UR36][R6.64+0x170], R214 ;  /* 0x000170d606005986 */ /* 0x000fe2000c101524 */
[----:B------:R-:W-:Y:S01]  /*c420*/  ISETP.GT.AND P5, PT, R3, RZ, P1 ;  /* 0x000000ff0300720c */ /* 0x000fe20000fa4270 */
[----:B------:R-:W-:Y:S01]  /*c430*/  FMUL R67, R67, R217 ;  /* 0x000000d943437220 */ /* 0x000fe20000400000 */
[----:B------:R-:W-:Y:S01]  /*c440*/  F2FP.F16.F32.PACK_AB R61, RZ, R61 ;  /* 0x0000003dff3d723e */ /* 0x000fe200000000ff */
[----:B------:R1:W-:Y:S01]  /*c450*/  @P2 STG.E.U16 desc[UR36][R6.64+0x172], R215 ;  /* 0x000172d706002986 */ /* 0x0003e2000c101524 */
[----:B------:R-:W-:Y:S01]  /*c460*/  ISETP.GT.AND P2, PT, R3, RZ, P0 ;  /* 0x000000ff0300720c */ /* 0x000fe20000744270 */
[----:B------:R-:W-:Y:S01]  /*c470*/  FMUL R68, R68, R217 ;  /* 0x000000d944447220 */ /* 0x000fe20000400000 */
[----:B------:R-:W-:Y:S01]  /*c480*/  F2FP.F16.F32.PACK_AB R62, RZ, R62 ;  /* 0x0000003eff3e723e */ /* 0x000fe200000000ff */
[----:B0-----:R-:W-:Y:S01]  /*c490*/  IMAD.U32 R4, RZ, RZ, UR4 ;  /* 0x00000004ff047e24 */ /* 0x001fe2000f8e00ff */
[----:B------:R-:W-:Y:S01]  /*c4a0*/  F2FP.F16.F32.PACK_AB R63, RZ, R63 ;  /* 0x0000003fff3f723e */ /* 0x000fe200000000ff */
[-C--:B------:R-:W-:Y:S01]  /*c4b0*/  FMUL R69, R69, R217.reuse ;  /* 0x000000d945457220 */ /* 0x080fe20000400000 */
[----:B------:R-:W-:Y:S01]  /*c4c0*/  F2FP.F16.F32.PACK_AB R64, RZ, R64 ;  /* 0x00000040ff40723e */ /* 0x000fe200000000ff */
[----:B------:R-:W-:Y:S01]  /*c4d0*/  FMUL R70, R70, R217 ;  /* 0x000000d946467220 */ /* 0x000fe20000400000 */
[----:B------:R-:W-:Y:S01]  /*c4e0*/  LEA.HI.X R9, R4, R5, R9, 0x8, P4 ;  /* 0x0000000504097211 */ /* 0x000fe200020f4409 */
[----:B------:R-:W-:Y:S01]  /*c4f0*/  FMUL R71, R71, R217 ;  /* 0x000000d947477220 */ /* 0x000fe20000400000 */
[C---:B------:R-:W-:Y:S01]  /*c500*/  ISETP.GT.AND P4, PT, R3.reuse, 0x8, P1 ;  /* 0x000000080300780c */ /* 0x040fe20000f84270 */
[--C-:B-1----:R-:W-:Y:S01]  /*c510*/  @P3 IMAD.MOV.U32 R6, RZ, RZ, R8.reuse ;  /* 0x000000ffff063224 */ /* 0x102fe200078e0008 */
[----:B------:R-:W-:Y:S01]  /*c520*/  @P3 MOV R7, R9 ;  /* 0x0000000900073202 */ /* 0x000fe20000000f00 */
[----:B------:R-:W-:Y:S01]  /*c530*/  @P5 STG.E.U16 desc[UR36][R8.64], R24 ;  /* 0x0000001808005986 */ /* 0x000fe2000c101524 */
[----:B------:R-:W-:Y:S01]  /*c540*/  ISETP.GT.AND P5, PT, R3, 0x1, P0 ;  /* 0x000000010300780c */ /* 0x000fe200007a4270 */
[----:B------:R-:W-:Y:S01]  /*c550*/  FMUL R72, R72, R217 ;  /* 0x000000d948487220 */ /* 0x000fe20000400000 */
[----:B------:R-:W-:Y:S01]  /*c560*/  F2FP.F16.F32.PACK_AB R65, RZ, R65 ;  /* 0x00000041ff41723e */ /* 0x000fe200000000ff */
[----:B------:R0:W-:Y:S01]  /*c570*/  @P3 STG.E.U16 desc[UR36][R6.64+0x2], R25 ;  /* 0x0000021906003986 */ /* 0x0001e2000c101524 */
[----:B------:R-:W-:Y:S01]  /*c580*/  IADD3 R4, P3, R8, UR7, RZ ;  /* 0x0000000708047c10 */ /* 0x000fe2000ff7e0ff */
[-C--:B------:R-:W-:Y:S01]  /*c590*/  FMUL R73, R73, R217.reuse ;  /* 0x000000d949497220 */ /* 0x080fe20000400000 */
[----:B------:R-:W-:Y:S01]  /*c5a0*/  F2FP.F16.F32.PACK_AB R66, RZ, R66 ;  /* 0x00000042ff42723e */ /* 0x000fe200000000ff */
[-C--:B------:R-:W-:Y:S01]  /*c5b0*/  FMUL R74, R74, R217.reuse ;  /* 0x000000d94a4a7220 */ /* 0x080fe20000400000 */
[----:B------:R-:W-:Y:S01]  /*c5c0*/  IADD3.X R5, R9, UR6, RZ, P3, !PT ;  /* 0x0000000609057c10 */ /* 0x000fe20009ffe4ff */
[-C--:B------:R-:W-:Y:S01]  /*c5d0*/  FMUL R75, R75, R217.reuse ;  /* 0x000000d94b4b7220 */ /* 0x080fe20000400000 */
[C---:B------:R-:W-:Y:S01]  /*c5e0*/  ISETP.GT.AND P3, PT, R3.reuse, 0x9, P1 ;  /* 0x000000090300780c */ /* 0x040fe20000f64270 */
[----:B------:R-:W-:Y:S01]  /*c5f0*/  FMUL R76, R76, R217 ;  /* 0x000000d94c4c7220 */ /* 0x000fe20000400000 */
[----:B------:R-:W-:Y:S01]  /*c600*/  F2FP.F16.F32.PACK_AB R67, RZ, R67 ;  /* 0x00000043ff43723e */ /* 0x000fe200000000ff */
[----:B------:R-:W-:Y:S01]  /*c610*/  @P2 STG.E.U16 desc[UR36][R4.64], R26 ;  /* 0x0000001a04002986 */ /* 0x000fe2000c101524 */
[C---:B------:R-:W-:Y:S01]  /*c620*/  ISETP.GT.AND P2, PT, R3.reuse, 0x8, P0 ;  /* 0x000000080300780c */ /* 0x040fe20000744270 */
[--C-:B0-----:R-:W-:Y:S01]  /*c630*/  @P4 IMAD.MOV.U32 R6, RZ, RZ, R8.reuse ;  /* 0x000000ffff064224 */ /* 0x101fe200078e0008 */
[----:B------:R-:W-:Y:S01]  /*c640*/  F2FP.F16.F32.PACK_AB R68, RZ, R68 ;  /* 0x00000044ff44723e */ /* 0x000fe200000000ff */
[--C-:B------:R-:W-:Y:S01]  /*c650*/  @P4 IMAD.MOV.U32 R7, RZ, RZ, R9.reuse ;  /* 0x000000ffff074224 */ /* 0x100fe200078e0009 */
[----:B------:R-:W-:Y:S01]  /*c660*/  @P5 STG.E.U16 desc[UR36][R4.64+0x2], R27 ;  /* 0x0000021b04005986 */ /* 0x000fe2000c101524 */
[----:B------:R-:W-:Y:S01]  /*c670*/  ISETP.GT.AND P5, PT, R3, 0x9, P0 ;  /* 0x000000090300780c */ /* 0x000fe200007a4270 */
[----:B------:R-:W-:Y:S01]  /*c680*/  FMUL R77, R77, R217 ;  /* 0x000000d94d4d7220 */ /* 0x000fe20000400000 */
[----:B------:R-:W-:Y:S01]  /*c690*/  F2FP.F16.F32.PACK_AB R69, RZ, R69 ;  /* 0x00000045ff45723e */ /* 0x000fe200000000ff */
[----:B------:R0:W-:Y:S01]  /*c6a0*/  @P4 STG.E.U16 desc[UR36][R6.64+0x10], R28 ;  /* 0x0000101c06004986 */ /* 0x0001e2000c101524 */
        /* <DEDUP_REMOVED lines=9> */
[----:B------:R-:W-:Y:S01]  /*c740*/  FMUL R82, R82, R217 ;  /* 0x000000d952527220 */ /* 0x000fe20000400000 */
[----:B------:R-:W-:Y:S01]  /*c750*/  F2FP.F16.F32.PACK_AB R74, RZ, R74 ;  /* 0x0000004aff4a723e */ /* 0x000fe200000000ff */
[--C-:B0-----:R-:W-:Y:S01]  /*c760*/  @P3 IMAD.MOV.U32 R6, RZ, RZ, R8.reuse ;  /* 0x000000ffff063224 */ /* 0x101fe200078e0008 */
[----:B------:R-:W-:Y:S01]  /*c770*/  F2FP.F16.F32.PACK_AB R75, RZ, R75 ;  /* 0x0000004bff4b723e */ /* 0x000fe200000000ff */
[--C-:B------:R-:W-:Y:S01]  /*c780*/  @P3 IMAD.MOV.U32 R7, RZ, RZ, R9.reuse ;  /* 0x000000ffff073224 */ /* 0x100fe200078e0009 */
[----:B------:R-:W-:Y:S01]  /*c790*/  F2FP.F16.F32.PACK_AB R76, RZ, R76 ;  /* 0x0000004cff4c723e */ /* 0x000fe200000000ff */
[----:B------:R-:W-:Y:S01]  /*c7a0*/  FMUL R83, R83, R217 ;  /* 0x000000d953537220 */ /* 0x000fe20000400000 */
[----:B------:R-:W-:Y:S01]  /*c7b0*/  F2FP.F16.F32.PACK_AB R77, RZ, R77 ;  /* 0x0000004dff4d723e */ /* 0x000fe200000000ff */
[-C--:B------:R-:W-:Y:S01]  /*c7c0*/  FMUL R84, R84, R217.reuse ;  /* 0x000000d954547220 */ /* 0x080fe20000400000 */
[----:B------:R0:W-:Y:S01]  /*c7d0*/  @P3 STG.E.U16 desc[UR36][R6.64+0x12], R29 ;  /* 0x0000121d06003986 */ /* 0x0001e2000c101524 */
        /* <DEDUP_REMOVED lines=11> */
[--C-:B0-----:R-:W-:Y:S01]  /*c890*/  @P4 IMAD.MOV.U32 R7, RZ, RZ, R9.reuse ;  /* 0x000000ffff074224 */ /* 0x101fe200078e0009 */
[----:B------:R-:W-:Y:S01]  /*c8a0*/  @P4 MOV R6, R8 ;  /* 0x0000000800064202 */ /* 0x000fe20000000f00 */
[----:B------:R-:W-:Y:S01]  /*c8b0*/  FMUL R88, R88, R217 ;  /* 0x000000d958587220 */ /* 0x000fe20000400000 */
[----:B------:R-:W-:Y:S01]  /*c8c0*/  F2FP.F16.F32.PACK_AB R81, RZ, R81 ;  /* 0x00000051ff51723e */ /* 0x000fe200000000ff */
[-C--:B------:R-:W-:Y:S01]  /*c8d0*/  FMUL R89, R89, R217.reuse ;  /* 0x000000d959597220 */ /* 0x080fe20000400000 */
[----:B------:R-:W-:Y:S01]  /*c8e0*/  F2FP.F16.F32.PACK_AB R82, RZ, R82 ;  /* 0x00000052ff52723e */ /* 0x000fe200000000ff */
[----:B------:R0:W-:Y:S01]  /*c8f0*/  @P4 STG.E.U16 desc[UR36][R6.64+0x20], R32 ;  /* 0x0000202006004986 */ /* 0x0001e2000c101524 */
        /* <DEDUP_REMOVED lines=11> */
[--C-:B0-----:R-:W-:Y:S01]  /*c9b0*/  @P3 IMAD.MOV.U32 R6, RZ, RZ, R8.reuse ;  /* 0x000000ffff063224 */ /* 0x101fe200078e0008 */
[----:B------:R-:W-:Y:S01]  /*c9c0*/  F2FP.F16.F32.PACK_AB R88, RZ, R88 ;  /* 0x00000058ff58723e */ /* 0x000fe200000000ff */
[--C-:B------:R-:W-:Y:S01]  /*c9d0*/  @P3 IMAD.MOV.U32 R7, RZ, RZ, R9.reuse ;  /* 0x000000ffff073224 */ /* 0x100fe200078e0009 */
[----:B------:R-:W-:Y:S01]  /*c9e0*/  F2FP.F16.F32.PACK_AB R89, RZ, R89 ;  /* 0x00000059ff59723e */ /* 0x000fe200000000ff */
[-C--:B------:R-:W-:Y:S01]  /*c9f0*/  FMUL R95, R95, R217.reuse ;  /* 0x000000d95f5f7220 */ /* 0x080fe20000400000 */
[----:B------:R-:W-:Y:S01]  /*ca00*/  F2FP.F16.F32.PACK_AB R90, RZ, R90 ;  /* 0x0000005aff5a723e */ /* 0x000fe200000000ff */
[-C--:B------:R-:W-:Y:S01]  /*ca10*/  FMUL R96, R96, R217.reuse ;  /* 0x000000d960607220 */ /* 0x080fe20000400000 */
[----:B------:R0:W-:Y:S01]  /*ca20*/  @P3 STG.E.U16 desc[UR36][R6.64+0x22], R33 ;  /* 0x0000222106003986 */ /* 0x0001e2000c101524 */
        /* <DEDUP_REMOVED lines=11> */
[--C-:B0-----:R-:W-:Y:S01]  /*cae0*/  @P4 IMAD.MOV.U32 R6, RZ, RZ, R8.reuse ;  /* 0x000000ffff064224 */ /* 0x101fe200078e0008 */
[----:B------:R-:W-:Y:S01]  /*caf0*/  @P4 MOV R7, R9 ;  /* 0x0000000900074202 */ /* 0x000fe20000000f00 */
[-C--:B------:R-:W-:Y:S01]  /*cb00*/  FMUL R100, R100, R217.reuse ;  /* 0x000000d964647220 */ /* 0x080fe20000400000 */
[----:B------:R-:W-:Y:S01]  /*cb10*/  F2FP.F16.F32.PACK_AB R94, RZ, R94 ;  /* 0x0000005eff5e723e */ /* 0x000fe200000000ff */
        /* <DEDUP_REMOVED lines=31> */
[----:B------:R-:W-:Y:S01]  /*cd10*/  FMUL R111, R111, R217 ;  /* 0x000000d96f6f7220 */ /* 0x000fe20000400000 */
[----:B------:R-:W-:Y:S01]  /*cd20*/  F2FP.F16.F32.PACK_AB R106, RZ, R106 ;  /* 0x0000006aff6a723e */ /* 0x000fe200000000ff */
[----:B0-----:R-:W-:Y:S01]  /*cd30*/  @P4 IMAD.MOV.U32 R6, RZ, RZ, R8 ;  /* 0x000000ffff064224 */ /* 0x001fe200078e0008 */
        /* <DEDUP_REMOVED lines=18> */
[----:B0-----:R-:W-:Y:S01]  /*ce60*/  @P3 IMAD.MOV.U32 R7, RZ, RZ, R9 ;  /* 0x000000ffff073224 */ /* 0x001fe200078e0009 */
[----:B------:R-:W-:Y:S01]  /*ce70*/  @P3 MOV R6, R8 ;  /* 0x0000000800063202 */ /* 0x000fe20000000f00 */
[----:B------:R-:W-:Y:S01]  /*ce80*/  FMUL R119, R119, R217 ;  /* 0x000000d977777220 */ /* 0x000fe20000400000 */
[----:B------:R-:W-:-:S02]  /*ce90*/  F2FP.F16.F32.PACK_AB R115, RZ, R115 ;  /* 0x00000073ff73723e */ /* 0x000fc400000000ff */
[----:B------:R-:W-:Y:S01]  /*cea0*/  F2FP.F16.F32.PACK_AB R116, RZ, R116 ;  /* 0x00000074ff74723e */ /* 0x000fe200000000ff */
[----:B------:R0:W-:Y:S01]  /*ceb0*/  @P3 STG.E.U16 desc[UR36][R6.64+0x42], R41 ;  /* 0x0000422906003986 */ /* 0x0001e2000c101524 */
[C---:B------:R-:W-:Y:S02]  /*cec0*/  ISETP.GT.AND P3, PT, R3.reuse, 0x29, P1 ;  /* 0x000000290300780c */ /* 0x040fe40000f64270 */
[----:B------:R-:W-:Y:S01]  /*ced0*/  F2FP.F16.F32.PACK_AB R117, RZ, R117 ;  /* 0x00000075ff75723e */ /* 0x000fe200000000ff */
[----:B------:R-:W-:Y:S01]  /*cee0*/  @P2 STG.E.U16 desc[UR36][R4.64+0x40], R42 ;  /* 0x0000402a04002986 */ /* 0x000fe2000c101524 */
[C---:B------:R-:W-:Y:S02]  /*cef0*/  ISETP.GT.AND P2, PT, R3.reuse, 0x28, P0 ;  /* 0x000000280300780c */ /* 0x040fe40000744270 */
[----:B------:R-:W-:Y:S01]  /*cf00*/  F2FP.F16.F32.PACK_AB R118, RZ, R118 ;  /* 0x00000076ff76723e */ /* 0x000fe200000000ff */
[----:B------:R-:W-:Y:S01]  /*cf10*/  @P5 STG.E.U16 desc[UR36][R4.64+0x42], R43 ;  /* 0x0000422b04005986 */ /* 0x000fe2000c101524 */
[----:B------:R-:W-:-:S02]  /*cf20*/  ISETP.GT.AND P5, PT, R3, 0x29, P0 ;  /* 0x000000290300780c */ /* 0x000fc400007a4270 */
[----:B------:R-:W-:Y:S01]  /*cf30*/  F2FP.F16.F32.PACK_AB R119, RZ, R119 ;  /* 0x00000077ff77723e */ /* 0x000fe200000000ff */
[----:B0-----:R-:W-:Y:S02]  /*cf40*/  @P4 IMAD.MOV.U32 R6, RZ, RZ, R8 ;  /* 0x000000ffff064224 */ /* 0x001fe400078e0008 */
[----:B------:R-:W-:-:S05]  /*cf50*/  @P4 IMAD.MOV.U32 R7, RZ, RZ, R9 ;  /* 0x000000ffff074224 */ /* 0x000fca00078e0009 */
[----:B------:R0:W-:Y:S01]  /*cf60*/  @P4 STG.E.U16 desc[UR36][R6.64+0x50], R44 ;  /* 0x0000502c06004986 */ /* 0x0001e2000c101524 */
[----:B------:R-:W-:Y:S01]  /*cf70*/  ISETP.GT.AND P4, PT, R3, 0x30, P1 ;  /* 0x000000300300780c */ /* 0x000fe20000f84270 */
[----:B0-----:R-:W-:Y:S01]  /*cf80*/  @P3 IMAD.MOV.U32 R6, RZ, RZ, R8 ;  /* 0x000000ffff063224 */ /* 0x001fe200078e0008 */
[----:B------:R-:W-:-:S05]  /*cf90*/  @P3 MOV R7, R9 ;  /* 0x0000000900073202 */ /* 0x000fca0000000f00 */
[----:B------:R0:W-:Y:S01]  /*cfa0*/  @P3 STG.E.U16 desc[UR36][R6.64+0x52], R45 ;  /* 0x0000522d06003986 */ /* 0x0001e2000c101524 */
[----:B------:R-:W-:-:S03]  /*cfb0*/  ISETP.GT.AND P3, PT, R3, 0x31, P1 ;  /* 0x000000310300780c */ /* 0x000fc60000f64270 */
[----:B------:R-:W-:Y:S01]  /*cfc0*/  @P2 STG.E.U16 desc[UR36][R4.64+0x50], R46 ;  /* 0x0000502e04002986 */ /* 0x000fe2000c101524 */
[----:B------:R-:W-:-:S03]  /*cfd0*/  ISETP.GT.AND P2, PT, R3, 0x30, P0 ;  /* 0x000000300300780c */ /* 0x000fc60000744270 */
[----:B------:R-:W-:Y:S01]  /*cfe0*/  @P5 STG.E.U16 desc[UR36][R4.64+0x52], R47 ;  /* 0x0000522f04005986 */ /* 0x000fe2000c101524 */
[----:B------:R-:W-:Y:S01]  /*cff0*/  ISETP.GT.AND P5, PT, R3, 0x31, P0 ;  /* 0x000000310300780c */ /* 0x000fe200007a4270 */
[----:B0-----:R-:W-:Y:S02]  /*d000*/  @P4 IMAD.MOV.U32 R6, RZ, RZ, R8 ;  /* 0x000000ffff064224 */ /* 0x001fe400078e0008 */
[----:B------:R-:W-:-:S05]  /*d010*/  @P4 IMAD.MOV.U32 R7, RZ, RZ, R9 ;  /* 0x000000ffff074224 */ /* 0x000fca00078e0009 */
[----:B------:R0:W-:Y:S01]  /*d020*/  @P4 STG.E.U16 desc[UR36][R6.64+0x60], R48 ;  /* 0x0000603006004986 */ /* 0x0001e2000c101524 */
[----:B------:R-:W-:Y:S01]  /*d030*/  ISETP.GT.AND P4, PT, R3, 0x38, P1 ;  /* 0x000000380300780c */ /* 0x000fe20000f84270 */
[----:B0-----:R-:W-:Y:S02]  /*d040*/  @P3 IMAD.MOV.U32 R6, RZ, RZ, R8 ;  /* 0x000000ffff063224 */ /* 0x001fe400078e0008 */
[----:B------:R-:W-:-:S05]  /*d050*/  @P3 IMAD.MOV.U32 R7, RZ, RZ, R9 ;  /* 0x000000ffff073224 */ /* 0x000fca00078e0009 */
[----:B------:R0:W-:Y:S01]  /*d060*/  @P3 STG.E.U16 desc[UR36][R6.64+0x62], R49 ;  /* 0x0000623106003986 */ /* 0x0001e2000c101524 */
[----:B------:R-:W-:-:S03]  /*d070*/  ISETP.GT.AND P3, PT, R3, 0x39, P1 ;  /* 0x000000390300780c */ /* 0x000fc60000f64270 */
[----:B------:R-:W-:Y:S01]  /*d080*/  @P2 STG.E.U16 desc[UR36][R4.64+0x60], R50 ;  /* 0x0000603204002986 */ /* 0x000fe2000c101524 */
[----:B------:R-:W-:-:S03]  /*d090*/  ISETP.GT.AND P2, PT, R3, 0x38, P0 ;  /* 0x000000380300780c */ /* 0x000fc60000744270 */
[----:B------:R-:W-:Y:S01]  /*d0a0*/  @P5 STG.E.U16 desc[UR36][R4.64+0x62], R51 ;  /* 0x0000623304005986 */ /* 0x000fe2000c101524 */
[----:B------:R-:W-:Y:S02]  /*d0b0*/  ISETP.GT.AND P5, PT, R3, 0x39, P0 ;  /* 0x000000390300780c */ /* 0x000fe400007a4270 */
[----:B0-----:R-:W-:Y:S01]  /*d0c0*/  @P4 MOV R6, R8 ;  /* 0x0000000800064202 */ /* 0x001fe20000000f00 */
        /* <DEDUP_REMOVED lines=10> */
[----:B------:R-:W-:Y:S01]  /*d170*/  ISETP.GT.AND P5, PT, R3, 0x41, P0 ;  /* 0x000000410300780c */ /* 0x000fe200007a4270 */
[----:B0-----:R-:W-:Y:S01]  /*d180*/  @P4 IMAD.MOV.U32 R6, RZ, RZ, R8 ;  /* 0x000000ffff064224 */ /* 0x001fe200078e0008 */
[----:B------:R-:W-:-:S05]  /*d190*/  @P4 MOV R7, R9 ;  /* 0x0000000900074202 */ /* 0x000fca0000000f00 */
        /* <DEDUP_REMOVED lines=13> */
[----:B------:R-:W-:Y:S02]  /*d270*/  ISETP.GT.AND P4, PT, R3, 0x50, P1 ;  /* 0x000000500300780c */ /* 0x000fe40000f84270 */
[----:B0-----:R-:W-:Y:S01]  /*d280*/  @P3 MOV R6, R8 ;  /* 0x0000000800063202 */ /* 0x001fe20000000f00 */
        /* <DEDUP_REMOVED lines=154> */
[C---:B------:R-:W-:Y:S02]  /*dc30*/  ISETP.GT.AND P4, PT, R3.reuse, 0xb1, P0 ;  /* 0x000000b10300780c */ /* 0x040fe40000784270 */
[----:B------:R-:W-:Y:S01]  /*dc40*/  ISETP.GT.AND P0, PT, R3, 0xb9, P0 ;  /* 0x000000b90300780c */ /* 0x000fe20000704270 */
[----:B0-----:R-:W-:Y:S02]  /*dc50*/  @P3 IMAD.MOV.U32 R6, RZ, RZ, R8 ;  /* 0x000000ffff063224 */ /* 0x001fe400078e0008 */
[----:B------:R-:W-:-:S05]  /*dc60*/  @P3 IMAD.MOV.U32 R7, RZ, RZ, R9 ;  /* 0x000000ffff073224 */ /* 0x000fca00078e0009 */
[----:B------:R0:W-:Y:S01]  /*dc70*/  @P3 STG.E.U16 desc[UR36][R6.64+0x162], R113 ;  /* 0x0001627106003986 */ /* 0x0001e2000c101524 */
[C---:B------:R-:W-:Y:S02]  /*dc80*/  ISETP.GT.AND P3, PT, R3.reuse, 0xb8, P1 ;  /* 0x000000b80300780c */ /* 0x040fe40000f64270 */
[----:B------:R-:W-:Y:S01]  /*dc90*/  ISETP.GT.AND P1, PT, R3, 0xb9, P1 ;  /* 0x000000b90300780c */ /* 0x000fe20000f24270 */
[----:B------:R-:W-:Y:S04]  /*dca0*/  @P2 STG.E.U16 desc[UR36][R4.64+0x160], R114 ;  /* 0x0001607204002986 */ /* 0x000fe8000c101524 */
[----:B------:R-:W-:Y:S06]  /*dcb0*/  @P4 STG.E.U16 desc[UR36][R4.64+0x162], R115 ;  /* 0x0001627304004986 */ /* 0x000fec000c101524 */
[----:B0-----:R-:W-:Y:S01]  /*dcc0*/  @P3 IMAD.MOV.U32 R6, RZ, RZ, R8 ;  /* 0x000000ffff063224 */ /* 0x001fe200078e0008 */
[----:B------:R-:W-:-:S05]  /*dcd0*/  @P3 MOV R7, R9 ;  /* 0x0000000900073202 */ /* 0x000fca0000000f00 */
[----:B------:R0:W-:Y:S04]  /*dce0*/  @P3 STG.E.U16 desc[UR36][R6.64+0x170], R116 ;  /* 0x0001707406003986 */ /* 0x0001e8000c101524 */
[----:B------:R1:W-:Y:S04]  /*dcf0*/  @P1 STG.E.U16 desc[UR36][R8.64+0x172], R117 ;  /* 0x0001727508001986 */ /* 0x0003e8000c101524 */
[----:B------:R1:W-:Y:S01]  /*dd00*/  @P5 STG.E.U16 desc[UR36][R4.64+0x170], R118 ;  /* 0x0001707604005986 */ /* 0x0003e2000c101524 */
[----:B0-----:R-:W-:Y:S02]  /*dd10*/  @P0 IMAD.MOV.U32 R6, RZ, RZ, R4 ;  /* 0x000000ffff060224 */ /* 0x001fe400078e0004 */
[----:B------:R-:W-:-:S05]  /*dd20*/  @P0 IMAD.MOV.U32 R7, RZ, RZ, R5 ;  /* 0x000000ffff070224 */ /* 0x000fca00078e0005 */
[----:B------:R1:W-:Y:S02]  /*dd30*/  @P0 STG.E.U16 desc[UR36][R6.64+0x172], R119 ;  /* 0x0001727706000986 */ /* 0x0003e4000c101524 */
.L_x_410:
[----:B------:R-:W-:Y:S05]  /*dd40*/  BSYNC B0 ;  /* 0x0000000000007941 */ /* 0x000fea0003800000 */
.L_x_28:
[----:B------:R-:W-:Y:S01]  /*dd50*/  ULDC UR4, c[0x0][0xc] ;  /* 0x0000030000047ab9 */ /* 0x000fe20000000800 */
[----:B------:R-:W-:Y:S01]  /*dd60*/  ULDC UR5, c[0x0][0x10] ;  /* 0x0000040000057ab9 */ /* 0x000fe20000000800 */
[----:B------:R-:W2:Y:S01]  /*dd70*/  LDC R3, c[0x0][0x14] ;  /* 0x00000500ff037b82 */ /* 0x000ea20000000800 */
[----:B------:R-:W-:Y:S01]  /*dd80*/  UIMAD.WIDE.U32 UR4, UR4, UR5, URZ ;  /* 0x00000005040472a5 */ /* 0x000fe2000f8e003f */
[----:B0-----:R-:W-:Y:S01]  /*dd90*/  PRMT R0, RZ, 0x7610, R0 ;  /* 0x00007610ff007816 */ /* 0x001fe20000000000 */
[----:B------:R-:W-:Y:S01]  /*dda0*/  UMOV UR42, 0xffffffff ;  /* 0xffffffff002a7882 */ /* 0x000fe20000000000 */
[----:B------:R-:W-:-:S03]  /*ddb0*/  IMAD.MOV.U32 R19, RZ, RZ, -0x1 ;  /* 0xffffffffff137424 */ /* 0x000fc600078e00ff */
[----:B--2---:R-:W-:-:S04]  /*ddc0*/  IMAD.WIDE.U32 R16, R3, UR4, R16 ;  /* 0x0000000403107c25 */ /* 0x004fc8000f8e0010 */
[----:B------:R-:W-:Y:S01]  /*ddd0*/  IMAD R3, R3, UR5, RZ ;  /* 0x0000000503037c24 */ /* 0x000fe2000f8e02ff */
[----:B------:R-:W-:Y:S02]  /*dde0*/  ULDC.64 UR4, c[0x0][0x650] ;  /* 0x0001940000047ab9 */ /* 0x000fe40000000a00 */
[----:B------:R-:W-:Y:S01]  /*ddf0*/  ISETP.GE.U32.AND P0, PT, R16, UR4, PT ;  /* 0x0000000410007c0c */ /* 0x000fe2000bf06070 */
[----:B------:R-:W-:-:S05]  /*de00*/  IMAD.IADD R17, R17, 0x1, R3 ;  /* 0x0000000111117824 */ /* 0x000fca00078e0203 */
[----:B------:R-:W-:-:S13]  /*de10*/  ISETP.GE.U32.AND.EX P0, PT, R17, UR5, PT, P0 ;  /* 0x0000000511007c0c */ /* 0x000fda000bf06100 */
[----:B------:R-:W-:Y:S05]  /*de20*/  @P0 BRA `(.L_x_411) ;  /* 0x0000000400640947 */ /* 0x000fea0003800000 */
[----:B------:R-:W0:Y:S01]  /*de30*/  S2R R12, SR_CTAID.X ;  /* 0x00000000000c7919 */ /* 0x000e220000002500 */
[----:B------:R-:W2:Y:S01]  /*de40*/  LDC.64 R10, c[0x0][0x628] ;  /* 0x00018a00ff0a7b82 */ /* 0x000ea20000000a00 */
[----:B------:R-:W-:Y:S01]  /*de50*/  ULDC UR4, c[0x0][0x150] ;  /* 0x0000540000047ab9 */ /* 0x000fe20000000800 */
[----:B-1----:R-:W-:Y:S01]  /*de60*/  MOV R8, R16 ;  /* 0x0000001000087202 */ /* 0x002fe20000000f00 */
[----:B------:R-:W1:Y:S01]  /*de70*/  S2R R20, SR_CTAID.Y ;  /* 0x0000000000147919 */ /* 0x000e620000002600 */
[----:B------:R-:W-:-:S04]  /*de80*/  IMAD.MOV.U32 R9, RZ, RZ, R17 ;  /* 0x000000ffff097224 */ /* 0x000fc800078e0011 */
[----:B------:R-:W1:Y:S08]  /*de90*/  LDC R21, c[0x0][0x144] ;  /* 0x00005100ff157b82 */ /* 0x000e700000000800 */
[----:B------:R-:W1:Y:S08]  /*dea0*/  LDC R0, c[0x0][0x630] ;  /* 0x00018c00ff007b82 */ /* 0x000e700000000800 */
[----:B------:R-:W1:Y:S01]  /*deb0*/  LDC.64 R14, c[0x0][0x620] ;  /* 0x00018800ff0e7b82 */ /* 0x000e620000000a00 */
[----:B--2---:R-:W-:-:S04]  /*dec0*/  ISETP.NE.U32.AND P0, PT, R10, RZ, PT ;  /* 0x000000ff0a00720c */ /* 0x004fc80003f05070 */
[----:B------:R-:W-:Y:S02]  /*ded0*/  ISETP.NE.AND.EX P0, PT, R11, RZ, PT, P0 ;  /* 0x000000ff0b00720c */ /* 0x000fe40003f05300 */
[----:B0-----:R-:W-:-:S05]  /*dee0*/  I2FP.F32.U32 R3, R12 ;  /* 0x0000000c00037245 */ /* 0x001fca0000201000 */
[----:B------:R-:W-:-:S04]  /*def0*/  FMUL R3, R3, UR4 ;  /* 0x0000000403037c20 */ /* 0x000fc80008400000 */
[----:B------:R0:W2:Y:S02]  /*df00*/  F2I.U32.TRUNC.NTZ R19, R3 ;  /* 0x0000000300137305 */ /* 0x0000a4000020f000 */
[----:B------:R-:W-:Y:S05]  /*df10*/  @!P0 BRA `(.L_x_412) ;  /* 0x0000000000288947 */ /* 0x000fea0003800000 */
[----:B0-----:R-:W0:Y:S02]  /*df20*/  LDC R3, c[0x0][0x634] ;  /* 0x00018d00ff037b82 */ /* 0x001e240000000800 */
[----:B0-----:R-:W-:-:S05]  /*df30*/  IADD3 R3, P0, R16, R3, RZ ;  /* 0x0000000310037210 */ /* 0x001fca0007f1e0ff */
        /* <DEDUP_REMOVED lines=8> */
.L_x_412:
[----:B------:R-:W3:Y:S01]  /*dfc0*/  LDC.64 R26, c[0x0][0x640] ;  /* 0x00019000ff1a7b82 */ /* 0x000ee20000000a00 */
[-C--:B-1----:R-:W-:Y:S01]  /*dfd0*/  SHF.R.U64 R30, R8, R0.reuse, R9 ;  /* 0x00000000081e7219 */ /* 0x082fe20000001209 */
[----:B--2---:R-:W-:Y:S01]  /*dfe0*/  IMAD.MOV R19, RZ, RZ, -R19 ;  /* 0x000000ffff137224 */ /* 0x004fe200078e0a13 */
[----:B------:R-:W-:Y:S01]  /*dff0*/  SHF.R.U32.HI R0, RZ, R0, R9 ;  /* 0x00000000ff007219 */ /* 0x000fe20000011609 */
[----:B------:R-:W-:Y:S01]  /*e000*/  ULDC UR4, c[0x0][0x154] ;  /* 0x0000550000047ab9 */ /* 0x000fe20000000800 */
[----:B0-----:R-:W-:Y:S01]  /*e010*/  IADD3 R3, P0, RZ, -R30, RZ ;  /* 0x8000001eff037210 */ /* 0x001fe20007f1e0ff */
[----:B------:R-:W-:Y:S02]  /*e020*/  IMAD R21, R21, R19, R12 ;  /* 0x0000001315157224 */ /* 0x000fe400078e020c */
[----:B------:R-:W0:Y:S01]  /*e030*/  LDC R6, c[0x0][0x618] ;  /* 0x00018600ff067b82 */ /* 0x000e220000000800 */
[----:B------:R-:W-:Y:S01]  /*e040*/  IADD3.X R5, RZ, ~R0, RZ, P0, !PT ;  /* 0x80000000ff057210 */ /* 0x000fe200007fe4ff */
[----:B------:R-:W-:-:S04]  /*e050*/  IMAD.MOV.U32 R7, RZ, RZ, 0x1 ;  /* 0x00000001ff077424 */ /* 0x000fc800078e00ff */
[-C--:B------:R-:W-:Y:S02]  /*e060*/  IMAD R0, R5, R14.reuse, RZ ;  /* 0x0000000e05007224 */ /* 0x080fe400078e02ff */
[----:B------:R-:W1:Y:S01]  /*e070*/  LDC R8, c[0x0][0x608] ;  /* 0x00018200ff087b82 */ /* 0x000e620000000800 */
[----:B------:R-:W-:-:S04]  /*e080*/  IMAD.WIDE.U32 R4, R3, R14, R16 ;  /* 0x0000000e03047225 */ /* 0x000fc800078e0010 */
[----:B------:R-:W-:Y:S01]  /*e090*/  IMAD R3, R3, R15, R0 ;  /* 0x0000000f03037224 */ /* 0x000fe200078e0200 */
[----:B------:R-:W-:Y:S02]  /*e0a0*/  I2FP.F32.U32 R0, R20 ;  /* 0x0000001400007245 */ /* 0x000fe40000201000 */
[----:B------:R-:W2:Y:S01]  /*e0b0*/  LDC R22, c[0x0][0x658] ;  /* 0x00019600ff167b82 */ /* 0x000ea20000000800 */
[----:B------:R-:W-:Y:S01]  /*e0c0*/  IMAD.IADD R3, R5, 0x1, R3 ;  /* 0x0000000105037824 */ /* 0x000fe200078e0203 */
[----:B---3--:R-:W-:Y:S01]  /*e0d0*/  ISETP.NE.U32.AND P0, PT, R26, RZ, PT ;  /* 0x000000ff1a00720c */ /* 0x008fe20003f05070 */
[----:B------:R-:W-:Y:S01]  /*e0e0*/  FMUL R0, R0, UR4 ;  /* 0x0000000400007c20 */ /* 0x000fe20008400000 */
[----:B------:R-:W-:Y:S02]  /*e0f0*/  IMAD.MOV.U32 R5, RZ, RZ, -0x1 ;  /* 0xffffffffff057424 */ /* 0x000fe400078e00ff */
[----:B------:R-:W-:Y:S01]  /*e100*/  ISETP.NE.AND.EX P0, PT, R27, RZ, PT, P0 ;  /* 0x000000ff1b00720c */ /* 0x000fe20003f05300 */
[----:B------:R3:W2:Y:S01]  /*e110*/  F2I.U32.TRUNC.NTZ R13, R0 ;  /* 0x00000000000d7305 */ /* 0x0006a2000020f000 */
[----:B------:R-:W3:Y:S01]  /*e120*/  LDC R15, c[0x0][0x148] ;  /* 0x00005200ff0f7b82 */ /* 0x000ee20000000800 */
[----:B0-----:R-:W-:-:S02]  /*e130*/  SHF.R.U64 R12, R4, R6, R3 ;  /* 0x00000006040c7219 */ /* 0x001fc40000001203 */
[----:B------:R-:W-:-:S05]  /*e140*/  SHF.R.U32.HI R3, RZ, R6, R3 ;  /* 0x00000006ff037219 */ /* 0x000fca0000011603 */
[----:B------:R-:W0:Y:S01]  /*e150*/  LDC R19, c[0x0][0x600] ;  /* 0x00018000ff137b82 */ /* 0x000e220000000800 */
[-CC-:B-1----:R-:W-:Y:S02]  /*e160*/  SHF.R.U64 R10, R12, R8.reuse, R3.reuse ;  /* 0x000000080c0a7219 */ /* 0x182fe40000001203 */
[----:B------:R-:W-:-:S05]  /*e170*/  SHF.R.U32.HI R3, RZ, R8, R3 ;  /* 0x00000008ff037219 */ /* 0x000fca0000011603 */
[----:B------:R-:W1:Y:S01]  /*e180*/  LDC R24, c[0x0][0x648] ;  /* 0x00019200ff187b82 */ /* 0x000e620000000800 */
[-C--:B--2---:R-:W-:Y:S02]  /*e190*/  SHF.L.U32 R4, R5, R22.reuse, RZ ;  /* 0x0000001605047219 */ /* 0x084fe400000006ff */
[-CC-:B------:R-:W-:Y:S02]  /*e1a0*/  SHF.R.U64 R14, R10, R22.reuse, R3.reuse ;  /* 0x000000160a0e7219 */ /* 0x180fe40000001203 */
[----:B------:R-:W-:Y:S02]  /*e1b0*/  SHF.R.U32.HI R5, RZ, R22, R3 ;  /* 0x00000016ff057219 */ /* 0x000fe40000011603 */
[----:B------:R-:W-:Y:S01]  /*e1c0*/  LOP3.LUT R25, RZ, R4, RZ, 0x33, !PT ;  /* 0x00000004ff197212 */ /* 0x000fe200078e33ff */
[----:B------:R-:W2:Y:S01]  /*e1d0*/  LDC R28, c[0x0][0x638] ;  /* 0x00018e00ff1c7b82 */ /* 0x000ea20000000800 */
[----:B------:R-:W-:Y:S02]  /*e1e0*/  SHF.L.U32 R22, R7, R22, RZ ;  /* 0x0000001607167219 */ /* 0x000fe400000006ff */
[----:B------:R-:W-:-:S05]  /*e1f0*/  MOV R4, R14 ;  /* 0x0000000e00047202 */ /* 0x000fca0000000f00 */
[----:B------:R-:W0:Y:S01]  /*e200*/  LDC R29, c[0x0][0x610] ;  /* 0x00018400ff1d7b82 */ /* 0x000e220000000800 */
[----:B------:R-:W-:Y:S05]  /*e210*/  @!P0 BRA `(.L_x_413) ;  /* 0x0000000000288947 */ /* 0x000fea0003800000 */
[----:B------:R-:W4:Y:S02]  /*e220*/  LDC R3, c[0x0][0x64c] ;  /* 0x00019300ff037b82 */ /* 0x000f240000000800 */
[----:B----4-:R-:W-:-:S05]  /*e230*/  IADD3 R3, P0, R14, R3, RZ ;  /* 0x000000030e037210 */ /* 0x010fca0007f1e0ff */
        /* <DEDUP_REMOVED lines=8> */
.L_x_413:
[----:B------:R-:W-:Y:S01]  /*e2c0*/  ISETP.NE.AND P0, PT, R2, 0x1, PT ;  /* 0x000000010200780c */ /* 0x000fe20003f05270 */
[----:B------:R-:W-:Y:S01]  /*e2d0*/  IMAD.MOV R13, RZ, RZ, -R13 ;  /* 0x000000ffff0d7224 */ /* 0x000fe200078e0a0d */
[----:B-1-3--:R-:W-:Y:S02]  /*e2e0*/  SHF.R.U64 R0, R4, R24, R5 ;  /* 0x0000001804007219 */ /* 0x00afe40000001205 */
[----:B------:R-:W-:Y:S02]  /*e2f0*/  LOP3.LUT R7, R10, R25, RZ, 0xc0, !PT ;  /* 0x000000190a077212 */ /* 0x000fe400078ec0ff */
[----:B0-----:R-:W-:Y:S01]  /*e300*/  IADD3 R5, R19, -0x1, RZ ;  /* 0xffffffff13057810 */ /* 0x001fe20007ffe0ff */
[----:B------:R-:W-:Y:S01]  /*e310*/  IMAD.MOV R3, RZ, RZ, -R0 ;  /* 0x000000ffff037224 */ /* 0x000fe200078e0a00 */
[----:B------:R-:W-:Y:S01]  /*e320*/  R2UR UR42, R30 ;  /* 0x000000001e2a72ca */ /* 0x000fe200000e0000 */
[----:B------:R-:W-:Y:S01]  /*e330*/  IMAD R22, R22, R0, R7 ;  /* 0x0000000016167224 */ /* 0x000fe200078e0207 */
[----:B------:R-:W-:Y:S01]  /*e340*/  LOP3.LUT R5, R12, R5, RZ, 0xc0, !PT ;  /* 0x000000050c057212 */ /* 0x000fe200078ec0ff */
[----:B--2---:R-:W-:-:S02]  /*e350*/  IMAD R0, R3, R28, R14 ;  /* 0x0000001c03007224 */ /* 0x004fc400078e020e */
[----:B------:R-:W-:Y:S02]  /*e360*/  @P0 IMAD R21, R15, R13, R20 ;  /* 0x0000000d0f150224 */ /* 0x000fe400078e0214 */
[----:B------:R-:W-:Y:S02]  /*e370*/  IMAD R3, R0, R19, R5 ;  /* 0x0000001300037224 */ /* 0x000fe400078e0205 */
[----:B------:R-:W-:Y:S02]  /*e380*/  IMAD R22, R22, R29, R21 ;  /* 0x0000001d16167224 */ /* 0x000fe400078e0215 */
[----:B------:R-:W-:-:S03]  /*e390*/  IMAD.MOV.U32 R0, RZ, RZ, 0x1 ;  /* 0x00000001ff007424 */ /* 0x000fc600078e00ff */
[----:B------:R-:W-:Y:S02]  /*e3a0*/  SEL R19, R3, R22, !P0 ;  /* 0x0000001603137207 */ /* 0x000fe40004000000 */
[----:B------:R-:W-:-:S07]  /*e3b0*/  SEL R22, R22, R3, !P0 ;  /* 0x0000000316167207 */ /* 0x000fce0004000000 */
.L_x_411:
[----:B------:R-:W-:-:S13]  /*e3c0*/  LOP3.LUT P0, RZ, R0, 0xff, RZ, 0xc0, !PT ;  /* 0x000000ff00ff7812 */ /* 0x000fda000780c0ff */
[----:B------:R-:W-:Y:S05]  /*e3d0*/  @P0 BRA `(.L_x_414) ;  /* 0xffffff2800e40947 */ /* 0x000fea000383ffff */
[----:B------:R-:W-:Y:S05]  /*e3e0*/  EXIT ;  /* 0x000000000000794d */ /* 0x000fea0003800000 */
.L_x_3:
[----:B0-----:R-:W-:Y:S01]  /*e3f0*/  ULDC.64 UR4, c[0x0][0x650] ;  /* 0x0001940000047ab9 */ /* 0x001fe20000000a00 */
[----:B------:R-:W-:Y:S01]  /*e400*/  PRMT R3, RZ, 0x7610, R3 ;  /* 0x00007610ff037816 */ /* 0x000fe20000000003 */
[----:B------:R-:W-:Y:S01]  /*e410*/  IMAD.MOV.U32 R6, RZ, RZ, -0x1 ;  /* 0xffffffffff067424 */ /* 0x000fe200078e00ff */
[----:B------:R-:W-:Y:S01]  /*e420*/  ISETP.GE.U32.AND P0, PT, R16, UR4, PT ;  /* 0x0000000410007c0c */ /* 0x000fe2000bf06070 */
[----:B------:R-:W-:Y:S01]  /*e430*/  IMAD.MOV.U32 R7, RZ, RZ, -0x1 ;  /* 0xffffffffff077424 */ /* 0x000fe200078e00ff */
[----:B------:R-:W-:Y:S02]  /*e440*/  MOV R12, 0xffffffff ;  /* 0xffffffff000c7802 */ /* 0x000fe40000000f00 */
        /* <DEDUP_REMOVED lines=11> */
[----:B0-----:R-:W-:-:S05]  /*e500*/  IADD3 R3, P0, R16, R3, RZ ;  /* 0x0000000310037210 */ /* 0x001fca0007f1e0ff */
[----:B------:R-:W-:-:S04]  /*e510*/  IMAD.X R15, RZ, RZ, R17, P0 ;  /* 0x000000ffff0f7224 */ /* 0x000fc800000e0611 */
[----:B------:R-:W-:-:S04]  /*e520*/  IMAD.WIDE.U32 R6, R15, R12, RZ ;  /* 0x0000000c0f067225 */ /* 0x000fc800078e00ff */
[----:B------:R-:W-:-:S04]  /*e530*/  IMAD.WIDE.U32 R8, P0, R3, R13, R6 ;  /* 0x0000000d03087225 */ /* 0x000fc80007800006 */
[----:B------:R-:W-:Y:S01]  /*e540*/  IMAD.WIDE.U32 R6, R3, R12, RZ ;  /* 0x0000000c03067225 */ /* 0x000fe200078e00ff */
[----:B------:R-:W-:-:S03]  /*e550*/  MOV R10, R9 ;  /* 0x00000009000a7202 */ /* 0x000fc60000000f00 */
[----:B------:R-:W-:Y:S01]  /*e560*/  IMAD.X R11, RZ, RZ, RZ, P0 ;  /* 0x000000ffff0b7224 */ /* 0x000fe200000e06ff */
[----:B------:R-:W-:-:S05]  /*e570*/  IADD3 RZ, P0, R7, R8, RZ ;  /* 0x0000000807ff7210 */ /* 0x000fca0007f1e0ff */
[----:B------:R-:W-:-:S08]  /*e580*/  IMAD.WIDE.U32.X R10, R15, R13, R10, P0 ;  /* 0x0000000d0f0a7225 */ /* 0x000fd000000e040a */
.L_x_416:
        /* <DEDUP_REMOVED lines=22> */
[----:B---3--:R-:W-:Y:S02]  /*e6f0*/  IMAD.MOV R5, RZ, RZ, -R9 ;  /* 0x000000ffff057224 */ /* 0x008fe400078e0a09 */
[----:B------:R-:W-:Y:S01]  /*e700*/  FMUL R6, R6, UR4 ;  /* 0x0000000406067c20 */ /* 0x000fe20008400000 */
[----:B------:R-:W-:Y:S02]  /*e710*/  SHF.R.U32.HI R3, RZ, R22, R3 ;  /* 0x00000016ff037219 */ /* 0x000fe40000011603 */
[----:B------:R-:W-:Y:S01]  /*e720*/  ISETP.NE.AND.EX P0, PT, R25, RZ, PT, P0 ;  /* 0x000000ff1900720c */ /* 0x000fe20003f05300 */
[----:B------:R1:W3:Y:S01]  /*e730*/  F2I.U32.TRUNC.NTZ R13, R6 ;  /* 0x00000006000d7305 */ /* 0x0002e2000020f000 */
[----:B------:R-:W1:Y:S01]  /*e740*/  LDC R15, c[0x0][0x148] ;  /* 0x00005200ff0f7b82 */ /* 0x000e620000000800 */
[----:B--2---:R-:W-:-:S02]  /*e750*/  IMAD R22, R11, R5, R4 ;  /* 0x000000050b167224 */ /* 0x004fc400078e0204 */
[----:B------:R-:W-:-:S05]  /*e760*/  IMAD.MOV.U32 R5, RZ, RZ, -0x1 ;  /* 0xffffffffff057424 */ /* 0x000fca00078e00ff */
[----:B------:R-:W2:Y:S01]  /*e770*/  LDC R19, c[0x0][0x600] ;  /* 0x00018000ff137b82 */ /* 0x000ea20000000800 */
[-CC-:B----4-:R-:W-:Y:S02]  /*e780*/  SHF.R.U64 R14, R10, R20.reuse, R3.reuse ;  /* 0x000000140a0e7219 */ /* 0x190fe40000001203 */
[----:B------:R-:W-:-:S05]  /*e790*/  SHF.R.U32.HI R3, RZ, R20, R3 ;  /* 0x00000014ff037219 */ /* 0x000fca0000011603 */
[----:B------:R-:W4:Y:S01]  /*e7a0*/  LDC R21, c[0x0][0x648] ;  /* 0x00019200ff157b82 */ /* 0x000f220000000800 */
[-C--:B0-----:R-:W-:Y:S02]  /*e7b0*/  SHF.L.U32 R4, R5, R8.reuse, RZ ;  /* 0x0000000805047219 */ /* 0x081fe400000006ff */
[--C-:B------:R-:W-:Y:S02]  /*e7c0*/  SHF.R.U64 R20, R14, R8, R3.reuse ;  /* 0x000000080e147219 */ /* 0x100fe40000001203 */
[----:B------:R-:W-:Y:S02]  /*e7d0*/  LOP3.LUT R27, RZ, R4, RZ, 0x33, !PT ;  /* 0x00000004ff1b7212 */ /* 0x000fe400078e33ff */
[-C--:B------:R-:W-:Y:S01]  /*e7e0*/  SHF.R.U32.HI R5, RZ, R8.reuse, R3 ;  /* 0x00000008ff057219 */ /* 0x080fe20000011603 */
[----:B------:R-:W0:Y:S01]  /*e7f0*/  LDC R23, c[0x0][0x638] ;  /* 0x00018e00ff177b82 */ /* 0x000e220000000800 */
[----:B------:R-:W-:Y:S01]  /*e800*/  SHF.L.U32 R26, R7, R8, RZ ;  /* 0x00000008071a7219 */ /* 0x000fe200000006ff */
[----:B------:R-:W-:-:S06]  /*e810*/  IMAD.MOV.U32 R4, RZ, RZ, R20 ;  /* 0x000000ffff047224 */ /* 0x000fcc00078e0014 */
[----:B------:R-:W0:Y:S01]  /*e820*/  LDC R28, c[0x0][0x610] ;  /* 0x00018400ff1c7b82 */ /* 0x000e220000000800 */
[----:B-1-3--:R-:W-:Y:S05]  /*e830*/  @!P0 BRA `(.L_x_417) ;  /* 0x0000000000288947 */ /* 0x00afea0003800000 */
[----:B------:R-:W1:Y:S02]  /*e840*/  LDC R3, c[0x0][0x64c] ;  /* 0x00019300ff037b82 */ /* 0x000e640000000800 */
[----:B-1----:R-:W-:-:S05]  /*e850*/  IADD3 R3, P0, R20, R3, RZ ;  /* 0x0000000314037210 */ /* 0x002fca0007f1e0ff */
        /* <DEDUP_REMOVED lines=8> */
.L_x_417:
[----:B------:R-:W-:Y:S01]  /*e8e0*/  ISETP.NE.AND P0, PT, R2, 0x1, PT ;  /* 0x000000010200780c */ /* 0x000fe20003f05270 */
[----:B--2---:R-:W-:Y:S01]  /*e8f0*/  VIADD R7, R19, 0xffffffff ;  /* 0xffffffff13077836 */ /* 0x004fe20000000000 */
[----:B----4-:R-:W-:Y:S02]  /*e900*/  SHF.R.U64 R4, R4, R21, R5 ;  /* 0x0000001504047219 */ /* 0x010fe40000001205 */
[----:B------:R-:W-:Y:S02]  /*e910*/  IADD3 R13, -R13, RZ, RZ ;  /* 0x000000ff0d0d7210 */ /* 0x000fe40007ffe1ff */
[----:B------:R-:W-:Y:S01]  /*e920*/  LOP3.LUT R3, R14, R27, RZ, 0xc0, !PT ;  /* 0x0000001b0e037212 */ /* 0x000fe200078ec0ff */
[----:B------:R-:W-:Y:S01]  /*e930*/  IMAD.MOV R5, RZ, RZ, -R4 ;  /* 0x000000ffff057224 */ /* 0x000fe200078e0a04 */
[----:B------:R-:W-:-:S03]  /*e940*/  LOP3.LUT R7, R10, R7, RZ, 0xc0, !PT ;  /* 0x000000070a077212 */ /* 0x000fc600078ec0ff */
[----:B------:R-:W-:Y:S02]  /*e950*/  IMAD R3, R26, R4, R3 ;  /* 0x000000041a037224 */ /* 0x000fe400078e0203 */
[----:B------:R-:W-:Y:S02]  /*e960*/  @P0 IMAD R22, R15, R13, R0 ;  /* 0x0000000d0f160224 */ /* 0x000fe400078e0200 */
[----:B0-----:R-:W-:Y:S02]  /*e970*/  IMAD R0, R5, R23, R20 ;  /* 0x0000001705007224 */ /* 0x001fe400078e0214 */
[----:B------:R-:W-:Y:S02]  /*e980*/  IMAD R6, R3, R28, R22 ;  /* 0x0000001c03067224 */ /* 0x000fe400078e0216 */
[----:B------:R-:W-:Y:S02]  /*e990*/  IMAD R5, R0, R19, R7 ;  /* 0x0000001300057224 */ /* 0x000fe400078e0207 */
[----:B------:R-:W-:-:S03]  /*e9a0*/  IMAD.MOV.U32 R3, RZ, RZ, 0x1 ;  /* 0x00000001ff037424 */ /* 0x000fc600078e00ff */
[----:B------:R-:W-:Y:S02]  /*e9b0*/  SEL R7, R5, R6, !P0 ;  /* 0x0000000605077207 */ /* 0x000fe40004000000 */
[----:B------:R-:W-:-:S07]  /*e9c0*/  SEL R6, R6, R5, !P0 ;  /* 0x0000000506067207 */ /* 0x000fce0004000000 */
.L_x_415:
[----:B------:R-:W-:-:S08]  /*e9d0*/  NOP ;  /* 0x0000000000007918 */ /* 0x000fd00000000000 */
[----:B------:R-:W0:-:S00]  /*e9e0*/  USETMAXREG.DEALLOC.CTAPOOL 0x28 ;  /* 0x00000028000079c8 */ /* 0x000e0000080e0500 */
[----:B------:R-:W-:-:S13]  /*e9f0*/  ISETP.NE.AND P0, PT, RZ, UR8, PT ;  /* 0x00000008ff007c0c */ /* 0x000fda000bf05270 */
[----:B------:R-:W-:Y:S05]  /*ea00*/  @P0 EXIT ;  /* 0x000000000000094d */ /* 0x000fea0003800000 */
[----:B0-----:R-:W-:Y:S01]  /*ea10*/  LOP3.LUT P0, RZ, R3, 0xff, RZ, 0xc0, !PT ;  /* 0x000000ff03ff7812 */ /* 0x001fe2000780c0ff */
[----:B------:R-:W-:Y:S01]  /*ea20*/  IMAD.MOV.U32 R3, RZ, RZ, 0x1 ;  /* 0x00000001ff037424 */ /* 0x000fe200078e00ff */
[----:B------:R-:W-:-:S11]  /*ea30*/  MOV R0, RZ ;  /* 0x000000ff00007202 */ /* 0x000fd60000000f00 */
[----:B------:R-:W-:Y:S05]  /*ea40*/  @!P0 BRA `(.L_x_418) ;  /* 0x0000000c00308947 */ /* 0x000fea0003800000 */
[----:B------:R-:W-:Y:S01]  /*ea50*/  ULDC UR4, c[0x0][0x28c] ;  /* 0x0000a30000047ab9 */ /* 0x000fe20000000800 */
[----:B------:R-:W-:Y:S01]  /*ea60*/  ULDC UR6, c[0x0][0x658] ;  /* 0x0001960000067ab9 */ /* 0x000fe20000000800 */
[----:B------:R-:W-:Y:S01]  /*ea70*/  UIADD3 UR10, UR4, 0x3f, URZ ;  /* 0x0000003f040a7890 */ /* 0x000fe2000fffe03f */
[C---:B------:R-:W-:Y:S01]  /*ea80*/  LOP3.LUT P3, RZ, R18.reuse, 0x7f, RZ, 0xc0, !PT ;  /* 0x0000007f12ff7812 */ /* 0x040fe2000786c0ff */
[----:B------:R-:W-:Y:S01]  /*ea90*/  UMOV UR7, 0xffffffff ;  /* 0xffffffff00077882 */ /* 0x000fe20000000000 */
[----:B------:R-:W-:Y:S01]  /*eaa0*/  ULDC UR5, c[0x0][0x600] ;  /* 0x0001800000057ab9 */ /* 0x000fe20000000800 */
[----:B------:R-:W-:Y:S01]  /*eab0*/  UMOV UR9, 0x1 ;  /* 0x0000000100097882 */ /* 0x000fe20000000000 */
[----:B------:R-:W-:Y:S01]  /*eac0*/  USHF.L.U32 UR7, UR7, UR6, URZ ;  /* 0x0000000607077299 */ /* 0x000fe2000800063f */
[----:B------:R-:W-:Y:S01]  /*ead0*/  LOP3.LUT P0, RZ, R18, 0x1f, RZ, 0xc0, !PT ;  /* 0x0000001f12ff7812 */ /* 0x000fe2000780c0ff */
[----:B------:R-:W-:Y:S01]  /*eae0*/  UIADD3 UR4, UR5, -0x1, URZ ;  /* 0xffffffff05047890 */ /* 0x000fe2000fffe03f */
[----:B------:R-:W-:Y:S01]  /*eaf0*/  BSSY B0, `(.L_x_418) ;  /* 0x00000c1000007945 */ /* 0x000fe20003800000 */
[----:B------:R-:W-:Y:S01]  /*eb00*/  USHF.R.S32.HI UR11, URZ, 0x1f, UR10 ;  /* 0x0000001f3f0b7899 */ /* 0x000fe2000801140a */
[----:B------:R-:W-:Y:S01]  /*eb10*/  PLOP3.LUT P0, PT, P0, P3, PT, 0x8a, 0x0 ;  /* 0x000000000000781c */ /* 0x000fe20000707172 */
[----:B------:R-:W-:Y:S01]  /*eb20*/  ULDC UR8, c[0x0][0xc] ;  /* 0x0000030000087ab9 */ /* 0x000fe20000000800 */
[----:B------:R-:W-:Y:S01]  /*eb30*/  USHF.L.U32 UR5, UR9, UR6, URZ ;  /* 0x0000000609057299 */ /* 0x000fe2000800063f */
[----:B------:R-:W-:Y:S01]  /*eb40*/  IMAD.MOV.U32 R10, RZ, RZ, 0x1 ;  /* 0x00000001ff0a7424 */ /* 0x000fe200078e00ff */
[----:B------:R-:W-:Y:S01]  /*eb50*/  ULEA.HI UR11, UR11, UR10, URZ, 0x6 ;  /* 0x0000000a0b0b7291 */ /* 0x000fe2000f8f303f */
[----:B------:R-:W-:Y:S01]  /*eb60*/  IMAD.MOV.U32 R3, RZ, RZ, 0x1 ;  /* 0x00000001ff037424 */ /* 0x000fe200078e00ff */
[----:B------:R-:W-:Y:S01]  /*eb70*/  ULDC UR9, c[0x0][0x10] ;  /* 0x0000040000097ab9 */ /* 0x000fe20000000800 */
[----:B------:R-:W-:Y:S01]  /*eb80*/  ULOP3.LUT UR6, URZ, UR7, URZ, 0x33, !UPT ;  /* 0x000000073f067292 */ /* 0x000fe2000f8e333f */
[----:B------:R-:W-:Y:S01]  /*eb90*/  IMAD.MOV.U32 R0, RZ, RZ, RZ ;  /* 0x000000ffff007224 */ /* 0x000fe200078e00ff */
[----:B------:R-:W-:Y:S01]  /*eba0*/  UIMAD.WIDE.U32 UR8, UR8, UR9, URZ ;  /* 0x00000009080872a5 */ /* 0x000fe2000f8e003f */
[----:B------:R-:W-:Y:S01]  /*ebb0*/  ULDC UR7, c[0x0][0x14] ;  /* 0x0000050000077ab9 */ /* 0x000fe20000000800 */
[----:B------:R-:W-:-:S02]  /*ebc0*/  USHF.R.S32.HI UR18, URZ, 0x6, UR11 ;  /* 0x000000063f127899 */ /* 0x000fc4000801140b */
[----:B------:R-:W-:Y:S02]  /*ebd0*/  UIMAD.WIDE.U32 UR20, UR8, UR7, URZ ;  /* 0x00000007081472a5 */ /* 0x000fe4000f8e003f */
[----:B------:R-:W-:Y:S02]  /*ebe0*/  UIMAD UR13, UR9, UR7, URZ ;  /* 0x00000007090d72a4 */ /* 0x000fe4000f8e023f */
[----:B------:R-:W-:Y:S02]  /*ebf0*/  ULOP3.LUT UR24, UR40, 0x2, URZ, 0xfc, !UPT ;  /* 0x0000000228187892 */ /* 0x000fe4000f8efc3f */
[----:B------:R-:W-:Y:S02]  /*ec00*/  UIADD3 UR13, UR21, UR13, URZ ;  /* 0x0000000d150d7290 */ /* 0x000fe4000fffe03f */
[----:B------:R-:W-:Y:S01]  /*ec10*/  UIADD3 UR25, UR18, 0x1, URZ ;  /* 0x0000000112197890 */ /* 0x000fe2000fffe03f */
[----:B------:R-:W-:-:S11]  /*ec20*/  ULDC.64 UR22, c[0x0][0x198] ;  /* 0x0000660000167ab9 */ /* 0x000fd60000000a00 */
.L_x_430:
[----:B------:R-:W-:-:S03]  /*ec30*/  UMOV UR7, 0xffffffff ;  /* 0xffffffff00077882 */ /* 0x000fc60000000000 */
[----:B------:R-:W-:Y:S05]  /*ec40*/  BRA.DIV UR7, `(.L_x_419) ;  /* 0x0000000e07a07947 */ /* 0x000fea000b800000 */
[----:B------:R-:W-:-:S13]  /*ec50*/  ELECT P6, URZ, PT ;  /* 0x00000000003f782f */ /* 0x000fda00038c0000 */
.L_x_441:
[----:B------:R-:W0:Y:S01]  /*ec60*/  LDC R4, c[0x0][0x28c] ;  /* 0x0000a300ff047b82 */ /* 0x000e220000000800 */
[----:B------:R-:W-:Y:S01]  /*ec70*/  BSSY B1, `(.L_x_420) ;  /* 0x0000035000017945 */ /* 0x000fe20003800000 */
[----:B0-----:R-:W-:-:S13]  /*ec80*/  ISETP.LT.OR P6, PT, R4, 0x1, !P6 ;  /* 0x000000010400780c */ /* 0x001fda00077c1670 */
[----:B------:R-:W-:Y:S05]  /*ec90*/  @P6 BRA `(.L_x_421) ;  /* 0x0000000000c86947 */ /* 0x000fea0003800000 */
[----:B------:R-:W-:Y:S01]  /*eca0*/  IMAD R8, R7, 0xc0, RZ ;  /* 0x000000c007087824 */ /* 0x000fe200078e02ff */
[----:B------:R-:W-:Y:S01]  /*ecb0*/  MOV R15, UR25 ;  /* 0x00000019000f7c02 */ /* 0x000fe20008000f00 */
[----:B------:R-:W-:Y:S02]  /*ecc0*/  IMAD R9, R6, 0xc0, RZ ;  /* 0x000000c006097824 */ /* 0x000fe400078e02ff */
[----:B------:R-:W-:Y:S02]  /*ecd0*/  IMAD.MOV.U32 R13, RZ, RZ, RZ ;  /* 0x000000ffff0d7224 */ /* 0x000fe400078e00ff */
[----:B------:R-:W-:Y:S02]  /*ece0*/  IMAD.MOV.U32 R4, RZ, RZ, R3 ;  /* 0x000000ffff047224 */ /* 0x000fe400078e0003 */
[----:B------:R-:W-:-:S07]  /*ecf0*/  IMAD.MOV.U32 R5, RZ, RZ, R0 ;  /* 0x000000ffff057224 */ /* 0x000fce00078e0000 */
.L_x_425:
[----:B------:R-:W0:Y:S01]  /*ed00*/  S2R R7, SR_CgaCtaId ;  /* 0x0000000000077919 */ /* 0x000e220000008800 */
[----:B-1----:R-:W-:-:S04]  /*ed10*/  MOV R6, 0x400 ;  /* 0x0000040000067802 */ /* 0x002fc80000000f00 */
[----:B0-----:R-:W-:Y:S02]  /*ed20*/  LEA R14, R7, R6, 0x18 ;  /* 0x00000006070e7211 */ /* 0x001fe400078ec0ff */
[----:B------:R-:W-:Y:S01]  /*ed30*/  SHF.L.U32 R6, R4, 0x1f, RZ ;  /* 0x0000001f04067819 */ /* 0x000fe200000006ff */
[----:B------:R-:W0:Y:S02]  /*ed40*/  @!P3 LDC R7, c[0x0][0x500] ;  /* 0x00014000ff07bb82 */ /* 0x000e240000000800 */
[----:B------:R-:W-:-:S04]  /*ed50*/  IMAD R11, R5, 0x8, R14 ;  /* 0x00000008050b7824 */ /* 0x000fc800078e020e */
[----:B------:R-:W1:Y:S02]  /*ed60*/  SYNCS.PHASECHK.TRANS64.TRYWAIT P1, [R11+URZ+0x20], R6 ;  /* 0x000020060b0075a7 */ /* 0x000e64000802017f */
[----:B-1----:R-:W-:Y:S05]  /*ed70*/  @!P1 BRA `(.L_x_422) ;  /* 0x0000000c00749947 */ /* 0x002fea0003800000 */
.L_x_442:
[----:B------:R-:W-:Y:S01]  /*ed80*/  UPRMT UR7, UR24, 0x9910, URZ ;  /* 0x0000991018077896 */ /* 0x000fe2000800003f */
[----:B0-----:R0:W-:Y:S03]  /*ed90*/  @!P3 SYNCS.ARRIVE.TRANS64 RZ, [R11+URZ], R7 ;  /* 0x000000070bffb9a7 */ /* 0x0011e6000800003f */
[----:B------:R-:W-:-:S06]  /*eda0*/  UISETP.NE.AND UP0, UPT, UR7, 0x2, UPT ;  /* 0x000000020700788c */ /* 0x000fcc000bf05270 */
[----:B------:R-:W-:-:S13]  /*edb0*/  PLOP3.LUT P1, PT, PT, PT, UP0, 0x80, 0x0 ;  /* 0x000000000000781c */ /* 0x000fda0003f2f008 */
[----:B0-----:R-:W-:Y:S05]  /*edc0*/  @P1 BRA `(.L_x_423) ;  /* 0x0000000000041947 */ /* 0x001fea0003800000 */
[----:B------:R-:W-:Y:S01]  /*edd0*/  BPT.TRAP 0x1 ;  /* 0x000000040000795c */ /* 0x000fe20000300000 */
.L_x_423:
[----:B------:R-:W-:Y:S05]  /*ede0*/  @P0 BRA `(.L_x_424) ;  /* 0x0000000000040947 */ /* 0x000fea0003800000 */
[----:B------:R-:W-:Y:S01]  /*edf0*/  BPT.TRAP 0x1 ;  /* 0x000000040000795c */ /* 0x000fe20000300000 */
.L_x_424:
[----:B------:R-:W-:Y:S01]  /*ee00*/  IMAD R14, R5, 0x6000, R14 ;  /* 0x00006000050e7824 */ /* 0x000fe200078e020e */
[----:B------:R-:W-:Y:S01]  /*ee10*/  R2UR UR9, R11 ;  /* 0x000000000b0972ca */ /* 0x000fe200000e0000 */
[----:B------:R-:W-:Y:S01]  /*ee20*/  UIADD3 UR14, UP0, UR22, 0xf0, URZ ;  /* 0x000000f0160e7890 */ /* 0x000fe2000ff1e03f */
[----:B------:R-:W-:Y:S01]  /*ee30*/  R2UR UR11, R9 ;  /* 0x00000000090b72ca */ /* 0x000fe200000e0000 */
[----:B------:R-:W-:Y:S01]  /*ee40*/  UIADD3 UR26, UP1, UR22, 0x1f0, URZ ;  /* 0x000001f0161a7890 */ /* 0x000fe2000ff3e03f */
[----:B------:R-:W-:Y:S01]  /*ee50*/  R2UR UR7, R14 ;  /* 0x000000000e0772ca */ /* 0x000fe200000e0000 */
[----:B------:R-:W-:Y:S01]  /*ee60*/  UIADD3.X UR15, URZ, UR23, URZ, UP0, !UPT ;  /* 0x000000173f0f7290 */ /* 0x000fe200087fe43f */
[----:B------:R-:W-:Y:S01]  /*ee70*/  R2UR UR10, R13 ;  /* 0x000000000d0a72ca */ /* 0x000fe200000e0000 */
[----:B------:R-:W-:Y:S01]  /*ee80*/  VIADD R5, R5, 0x1 ;  /* 0x0000000105057836 */ /* 0x000fe20000000000 */
[----:B------:R-:W-:Y:S01]  /*ee90*/  R2UR UR12, R12 ;  /* 0x000000000c0c72ca */ /* 0x000fe200000e0000 */
[----:B------:R-:W-:Y:S01]  /*eea0*/  UIADD3.X UR27, URZ, UR23, URZ, UP1, !UPT ;  /* 0x000000173f1b7290 */ /* 0x000fe20008ffe43f */
[----:B------:R-:W-:Y:S01]  /*eeb0*/  IADD3 R15, R15, -0x1, RZ ;  /* 0xffffffff0f0f7810 */ /* 0x000fe20007ffe0ff */
[----:B------:R-:W-:Y:S01]  /*eec0*/  UMOV UR16, 0x0 ;  /* 0x0000000000107882 */ /* 0x000fe20000000000 */
[----:B------:R-:W-:Y:S01]  /*eed0*/  R2UR UR19, R8 ;  /* 0x00000000081372ca */ /* 0x000fe200000e0000 */
[----:B------:R-:W-:Y:S01]  /*eee0*/  UMOV UR17, 0x10000000 ;  /* 0x1000000000117882 */ /* 0x000fe20000000000 */
[----:B------:R-:W-:Y:S01]  /*eef0*/  ISETP.GT.AND P2, PT, R15, 0x1, PT ;  /* 0x000000010f00780c */ /* 0x000fe20003f44270 */
[----:B------:R-:W-:Y:S01]  /*ef00*/  VIADD R13, R13, 0x40 ;  /* 0x000000400d0d7836 */ /* 0x000fe20000000000 */
[----:B------:R-:W-:Y:S01]  /*ef10*/  ISETP.NE.AND P1, PT, R5, 0x4, PT ;  /* 0x000000040500780c */ /* 0x000fe20003f25270 */
[----:B------:R-:W-:-:S02]  /*ef20*/  UIADD3 UR8, UR7, 0x100, URZ ;  /* 0x0000010007087890 */ /* 0x000fc4000fffe03f */
[----:B------:R-:W-:Y:S01]  /*ef30*/  UIADD3 UR7, UR7, 0x18100, URZ ;  /* 0x0001810007077890 */ /* 0x000fe2000fffe03f */
[----:B------:R-:W-:Y:S02]  /*ef40*/  SEL R7, RZ, 0x1, P1 ;  /* 0x00000001ff077807 */ /* 0x000fe40000800000 */
[----:B------:R-:W-:Y:S02]  /*ef50*/  SEL R5, R5, RZ, P1 ;  /* 0x000000ff05057207 */ /* 0x000fe40000800000 */
[----:B------:R-:W-:Y:S02]  /*ef60*/  LOP3.LUT R4, R4, R7, RZ, 0x3c, !PT ;  /* 0x0000000704047212 */ /* 0x000fe400078e3cff */
[----:B------:R0:W-:Y:S02]  /*ef70*/  UTMALDG.3D [UR8], [UR14], desc[UR16] ;  /* 0x000010080e0075b4 */ /* 0x0001e40008011000 */
[----:B0-----:R-:W-:Y:S01]  /*ef80*/  UMOV UR8, UR7 ;  /* 0x0000000700087c82 */ /* 0x001fe20008000000 */
[----:B------:R-:W-:-:S02]  /*ef90*/  UMOV UR11, UR19 ;  /* 0x00000013000b7c82 */ /* 0x000fc40008000000 */
[----:B------:R0:W-:Y:S02]  /*efa0*/  UTMALDG.3D [UR8], [UR26], desc[UR16] ;  /* 0x000010081a0075b4 */ /* 0x0001e40008011000 */
[----:B0-----:R-:W-:Y:S05]  /*efb0*/  @P2 BRA `(.L_x_425) ;  /* 0xfffffffc00502947 */ /* 0x001fea000383ffff */
.L_x_421:
[----:B------:R-:W-:Y:S05]  /*efc0*/  BSYNC B1 ;  /* 0x0000000000017941 */ /* 0x000fea0003800000 */
.L_x_420:
[----:B------:R-:W-:Y:S01]  /*efd0*/  LOP3.LUT P4, RZ, R10, 0xff, RZ, 0xc0, !PT ;  /* 0x000000ff0aff7812 */ /* 0x000fe2000788c0ff */
[----:B------:R-:W-:Y:S01]  /*efe0*/  VIADD R0, R0, UR18 ;  /* 0x0000001200007c36 */ /* 0x000fe20008000000 */
[----:B------:R-:W-:Y:S01]  /*eff0*/  ULDC.64 UR8, c[0x0][0x650] ;  /* 0x0001940000087ab9 */ /* 0x000fe20000000a00 */
[----:B------:R-:W-:Y:S01]  /*f000*/  IMAD.U32 R7, RZ, RZ, UR18 ;  /* 0x00000012ff077e24 */ /* 0x000fe2000f8e00ff */
[----:B------:R-:W-:Y:S01]  /*f010*/  BSSY B1, `(.L_x_426) ;  /* 0x000006c000017945 */ /* 0x000fe20003800000 */
[----:B------:R-:W-:Y:S01]  /*f020*/  IMAD.MOV.U32 R12, RZ, RZ, -0x1 ;  /* 0xffffffffff0c7424 */ /* 0x000fe200078e00ff */
[----:B------:R-:W-:Y:S02]  /*f030*/  SHF.R.U32.HI R4, RZ, 0x2, R0 ;  /* 0x00000002ff047819 */ /* 0x000fe40000011600 */
[----:B------:R-:W-:Y:S02]  /*f040*/  ISETP.GT.U32.AND P1, PT, R0, 0x3, PT ;  /* 0x000000030000780c */ /* 0x000fe40003f24070 */
[----:B------:R-:W-:-:S02]  /*f050*/  LOP3.LUT R4, R4, 0x1, RZ, 0xc0, !PT ;  /* 0x0000000104047812 */ /* 0x000fc400078ec0ff */
[----:B------:R-:W-:Y:S01]  /*f060*/  ISETP.LT.U32.AND P1, PT, R7, 0x4, P1 ;  /* 0x000000040700780c */ /* 0x000fe20000f21070 */
[----:B-1----:R-:W0:Y:S01]  /*f070*/  @P4 S2R R6, SR_CgaCtaId ;  /* 0x0000000000064919 */ /* 0x002e220000008800 */
[----:B------:R-:W-:Y:S01]  /*f080*/  @P4 MOV R5, 0x400 ;  /* 0x0000040000054802 */ /* 0x000fe20000000f00 */
[----:B------:R-:W-:Y:S01]  /*f090*/  IMAD.MOV.U32 R7, RZ, RZ, -0x1 ;  /* 0xffffffffff077424 */ /* 0x000fe200078e00ff */
[----:B------:R-:W-:Y:S01]  /*f0a0*/  ISETP.NE.U32.AND P2, PT, R4, 0x1, PT ;  /* 0x000000010400780c */ /* 0x000fe20003f45070 */
[----:B------:R-:W-:Y:S01]  /*f0b0*/  IMAD.U32 R4, RZ, RZ, UR18 ;  /* 0x00000012ff047e24 */ /* 0x000fe2000f8e00ff */
[----:B------:R-:W-:Y:S02]  /*f0c0*/  LOP3.LUT R0, R0, 0x3, RZ, 0xc0, !PT ;  /* 0x0000000300007812 */ /* 0x000fe400078ec0ff */
[----:B------:R-:W-:Y:S02]  /*f0d0*/  PRMT R10, RZ, 0x7610, R10 ;  /* 0x00007610ff0a7816 */ /* 0x000fe4000000000a */
[----:B------:R-:W-:-:S02]  /*f0e0*/  ISETP.GT.U32.AND P2, PT, R4, 0x3, !P2 ;  /* 0x000000030400780c */ /* 0x000fc40005744070 */
[----:B------:R-:W-:Y:S02]  /*f0f0*/  SEL R4, RZ, 0x1, !P1 ;  /* 0x00000001ff047807 */ /* 0x000fe40004800000 */
[----:B0-----:R-:W-:Y:S02]  /*f100*/  @P4 LEA R5, R6, R5, 0x18 ;  /* 0x0000000506054211 */ /* 0x001fe400078ec0ff */
[----:B------:R-:W-:Y:S02]  /*f110*/  MOV R6, 0xffffffff ;  /* 0xffffffff00067802 */ /* 0x000fe40000000f00 */
[----:B------:R0:W-:Y:S01]  /*f120*/  @P4 SYNCS.ARRIVE.TRANS64.A1T0 RZ, [R5+URZ+0x58], RZ ;  /* 0x000058ff05ff49a7 */ /* 0x0001e2000810003f */
[----:B------:R-:W-:-:S04]  /*f130*/  IADD3 R16, P4, R16, UR20, RZ ;  /* 0x0000001410107c10 */ /* 0x000fc8000ff9e0ff */
[----:B------:R-:W-:Y:S02]  /*f140*/  IADD3.X R17, R17, UR13, RZ, P4, !PT ;  /* 0x0000000d11117c10 */ /* 0x000fe4000a7fe4ff */
[----:B------:R-:W-:Y:S02]  /*f150*/  ISETP.GE.U32.AND P4, PT, R16, UR8, PT ;  /* 0x0000000810007c0c */ /* 0x000fe4000bf86070 */
[----:B0-----:R-:W-:Y:S02]  /*f160*/  SEL R5, RZ, 0x1, !P2 ;  /* 0x00000001ff057807 */ /* 0x001fe40005000000 */
[----:B------:R-:W-:Y:S02]  /*f170*/  ISETP.GE.U32.AND.EX P1, PT, R17, UR9, PT, P4 ;  /* 0x0000000911007c0c */ /* 0x000fe4000bf26140 */
[--C-:B------:R-:W-:Y:S02]  /*f180*/  LOP3.LUT R3, R5, R3, R4.reuse, 0x96, !PT ;  /* 0x0000000305037212 */ /* 0x100fe400078e9604 */
[----:B------:R-:W-:-:S09]  /*f190*/  PRMT R4, RZ, 0x7610, R4 ;  /* 0x00007610ff047816 */ /* 0x000fd20000000004 */
[----:B------:R-:W-:Y:S05]  /*f1a0*/  @P1 BRA `(.L_x_427) ;  /* 0x0000000400481947 */ /* 0x000fea0003800000 */
[----:B------:R-:W-:Y:S01]  /*f1b0*/  ULDC.64 UR8, c[0x0][0x628] ;  /* 0x00018a0000087ab9 */ /* 0x000fe20000000a00 */
[----:B------:R-:W0:Y:S01]  /*f1c0*/  S2R R13, SR_CTAID.X ;  /* 0x00000000000d7919 */ /* 0x000e220000002500 */
[----:B------:R-:W-:Y:S01]  /*f1d0*/  ISETP.NE.U32.AND P1, PT, RZ, UR8, PT ;  /* 0x00000008ff007c0c */ /* 0x000fe2000bf25070 */
[----:B------:R-:W-:Y:S01]  /*f1e0*/  ULDC UR10, c[0x0][0x630] ;  /* 0x00018c00000a7ab9 */ /* 0x000fe20000000800 */
[----:B------:R-:W-:Y:S01]  /*f1f0*/  IMAD.MOV.U32 R4, RZ, RZ, R16 ;  /* 0x000000ffff047224 */ /* 0x000fe200078e0010 */
[----:B------:R-:W1:Y:S01]  /*f200*/  S2R R11, SR_CTAID.Y ;  /* 0x00000000000b7919 */ /* 0x000e620000002600 */
[----:B------:R-:W-:Y:S01]  /*f210*/  ISETP.NE.AND.EX P1, PT, RZ, UR9, PT, P1 ;  /* 0x00000009ff007c0c */ /* 0x000fe2000bf25310 */
[----:B------:R-:W-:-:S12]  /*f220*/  IMAD.MOV.U32 R5, RZ, RZ, R17 ;  /* 0x000000ffff057224 */ /* 0x000fd800078e0011 */
[----:B------:R-:W-:Y:S05]  /*f230*/  @!P1 BRA `(.L_x_428) ;  /* 0x0000000000289947 */ /* 0x000fea0003800000 */
[----:B------:R-:W-:Y:S02]  /*f240*/  ULDC UR7, c[0x0][0x634] ;  /* 0x00018d0000077ab9 */ /* 0x000fe40000000800 */
[----:B------:R-:W-:-:S04]  /*f250*/  IADD3 R9, P1, R16, UR7, RZ ;  /* 0x0000000710097c10 */ /* 0x000fc8000ff3e0ff */
[----:B------:R-:W-:-:S05]  /*f260*/  IADD3.X R15, RZ, R17, RZ, P1, !PT ;  /* 0x00000011ff0f7210 */ /* 0x000fca0000ffe4ff */
[----:B------:R-:W-:-:S04]  /*f270*/  IMAD.WIDE.U32 R6, R15, UR8, RZ ;  /* 0x000000080f067c25 */ /* 0x000fc8000f8e00ff */
[----:B------:R-:W-:-:S04]  /*f280*/  IMAD.WIDE.U32 R6, P1, R9, UR9, R6 ;  /* 0x0000000909067c25 */ /* 0x000fc8000f820006 */
[----:B------:R-:W-:-:S04]  /*f290*/  IMAD.WIDE.U32 R8, R9, UR8, RZ ;  /* 0x0000000809087c25 */ /* 0x000fc8000f8e00ff */
[----:B------:R-:W-:Y:S01]  /*f2a0*/  IMAD.X R5, RZ, RZ, RZ, P1 ;  /* 0x000000ffff057224 */ /* 0x000fe200008e06ff */
[----:B------:R-:W-:Y:S01]  /*f2b0*/  IADD3 RZ, P1, R9, R6, RZ ;  /* 0x0000000609ff7210 */ /* 0x000fe20007f3e0ff */
[----:B------:R-:W-:-:S04]  /*f2c0*/  IMAD.MOV.U32 R4, RZ, RZ, R7 ;  /* 0x000000ffff047224 */ /* 0x000fc800078e0007 */
[----:B------:R-:W-:-:S08]  /*f2d0*/  IMAD.WIDE.U32.X R4, R15, UR9, R4, P1 ;  /* 0x000000090f047c25 */ /* 0x000fd000088e0404 */
.L_x_428:
[--C-:B------:R-:W-:Y:S01]  /*f2e0*/  SHF.R.U64 R12, R4, UR10, R5.reuse ;  /* 0x0000000a040c7c19 */ /* 0x100fe20008001205 */
[----:B------:R-:W-:Y:S01]  /*f2f0*/  ULDC.64 UR8, c[0x0][0x620] ;  /* 0x0001880000087ab9 */ /* 0x000fe20000000a00 */
[----:B------:R-:W-:Y:S01]  /*f300*/  SHF.R.U32.HI R4, RZ, UR10, R5 ;  /* 0x0000000aff047c19 */ /* 0x000fe20008011605 */
[----:B------:R-:W-:Y:S01]  /*f310*/  ULDC UR7, c[0x0][0x150] ;  /* 0x0000540000077ab9 */ /* 0x000fe20000000800 */
[----:B------:R-:W-:Y:S01]  /*f320*/  IADD3 R7, P1, RZ, -R12, RZ ;  /* 0x8000000cff077210 */ /* 0x000fe20007f3e0ff */
[----:B------:R-:W-:Y:S01]  /*f330*/  ULDC.64 UR10, c[0x0][0x640] ;  /* 0x00019000000a7ab9 */ /* 0x000fe20000000a00 */
[----:B0-----:R-:W-:Y:S01]  /*f340*/  I2FP.F32.U32 R8, R13 ;  /* 0x0000000d00087245 */ /* 0x001fe20000201000 */
[----:B------:R-:W0:Y:S02]  /*f350*/  LDC R18, c[0x0][0x148] ;  /* 0x00005200ff127b82 */ /* 0x000e240000000800 */
[----:B------:R-:W-:Y:S01]  /*f360*/  IMAD.X R4, RZ, RZ, ~R4, P1 ;  /* 0x000000ffff047224 */ /* 0x000fe200008e0e04 */
[----:B------:R-:W-:Y:S01]  /*f370*/  ISETP.NE.U32.AND P1, PT, RZ, UR10, PT ;  /* 0x0000000aff007c0c */ /* 0x000fe2000bf25070 */
[----:B------:R-:W-:Y:S01]  /*f380*/  FMUL R8, R8, UR7 ;  /* 0x0000000708087c20 */ /* 0x000fe20008400000 */
[----:B------:R-:W-:Y:S01]  /*f390*/  ULDC UR7, c[0x0][0x618] ;  /* 0x0001860000077ab9 */ /* 0x000fe20000000800 */
[----:B------:R-:W-:Y:S01]  /*f3a0*/  IMAD R6, R4, UR8, RZ ;  /* 0x0000000804067c24 */ /* 0x000fe2000f8e02ff */
[----:B------:R-:W-:Y:S01]  /*f3b0*/  ISETP.NE.AND.EX P1, PT, RZ, UR11, PT, P1 ;  /* 0x0000000bff007c0c */ /* 0x000fe2000bf25310 */
[C---:B------:R-:W-:Y:S01]  /*f3c0*/  IMAD.WIDE.U32 R4, R7.reuse, UR8, R16 ;  /* 0x0000000807047c25 */ /* 0x040fe2000f8e0010 */
[----:B------:R-:W-:Y:S01]  /*f3d0*/  ULDC UR8, c[0x0][0x154] ;  /* 0x0000550000087ab9 */ /* 0x000fe20000000800 */
[----:B------:R-:W2:Y:S02]  /*f3e0*/  F2I.U32.TRUNC.NTZ R8, R8 ;  /* 0x0000000800087305 */ /* 0x000ea4000020f000 */
[----:B------:R-:W-:Y:S01]  /*f3f0*/  IMAD R7, R7, UR9, R6 ;  /* 0x0000000907077c24 */ /* 0x000fe2000f8e0206 */
[----:B------:R-:W-:Y:S01]  /*f400*/  ULDC UR9, c[0x0][0x608] ;  /* 0x0001820000097ab9 */ /* 0x000fe20000000800 */
[----:B------:R-:W3:Y:S02]  /*f410*/  LDC R6, c[0x0][0x144] ;  /* 0x00005100ff067b82 */ /* 0x000ee40000000800 */
[----:B------:R-:W-:-:S05]  /*f420*/  IMAD.IADD R5, R5, 0x1, R7 ;  /* 0x0000000105057824 */ /* 0x000fca00078e0207 */
[--C-:B------:R-:W-:Y:S02]  /*f430*/  SHF.R.U64 R14, R4, UR7, R5.reuse ;  /* 0x00000007040e7c19 */ /* 0x100fe40008001205 */
[----:B-1----:R-:W-:Y:S02]  /*f440*/  I2FP.F32.U32 R4, R11 ;  /* 0x0000000b00047245 */ /* 0x002fe40000201000 */
[----:B------:R-:W-:Y:S01]  /*f450*/  SHF.R.U32.HI R5, RZ, UR7, R5 ;  /* 0x00000007ff057c19 */ /* 0x000fe20008011605 */
[----:B------:R-:W-:Y:S01]  /*f460*/  ULDC UR7, c[0x0][0x658] ;  /* 0x0001960000077ab9 */ /* 0x000fe20000000800 */
[----:B--2---:R-:W-:Y:S01]  /*f470*/  IADD3 R8, -R8, RZ, RZ ;  /* 0x000000ff08087210 */ /* 0x004fe20007ffe1ff */
[----:B------:R-:W-:Y:S01]  /*f480*/  FMUL R7, R4, UR8 ;  /* 0x0000000804077c20 */ /* 0x000fe20008400000 */
[--C-:B------:R-:W-:Y:S02]  /*f490*/  SHF.R.U64 R19, R14, UR9, R5.reuse ;  /* 0x000000090e137c19 */ /* 0x100fe40008001205 */
[----:B------:R-:W-:Y:S01]  /*f4a0*/  SHF.R.U32.HI R4, RZ, UR9, R5 ;  /* 0x00000009ff047c19 */ /* 0x000fe20008011605 */
[----:B------:R1:W2:Y:S03]  /*f4b0*/  F2I.U32.TRUNC.NTZ R20, R7 ;  /* 0x0000000700147305 */ /* 0x0002a6000020f000 */
[----:B------:R-:W-:-:S02]  /*f4c0*/  SHF.R.U64 R15, R19, UR7, R4 ;  /* 0x00000007130f7c19 */ /* 0x000fc40008001204 */
[----:B------:R-:W-:Y:S01]  /*f4d0*/  SHF.R.U32.HI R5, RZ, UR7, R4 ;  /* 0x00000007ff057c19 */ /* 0x000fe20008011604 */
[----:B---3--:R-:W-:Y:S02]  /*f4e0*/  IMAD R21, R6, R8, R13 ;  /* 0x0000000806157224 */ /* 0x008fe400078e020d */
[----:B------:R-:W-:Y:S01]  /*f4f0*/  IMAD.MOV.U32 R4, RZ, RZ, R15 ;  /* 0x000000ffff047224 */ /* 0x000fe200078e000f */
[----:B012---:R-:W-:Y:S06]  /*f500*/  @!P1 BRA `(.L_x_429) ;  /* 0x0000000000289947 */ /* 0x007fec0003800000 */
[----:B------:R-:W-:Y:S02]  /*f510*/  ULDC UR7, c[0x0][0x64c] ;  /* 0x0001930000077ab9 */ /* 0x000fe40000000800 */
[----:B------:R-:W-:-:S05]  /*f520*/  IADD3 R9, P1, R15, UR7, RZ ;  /* 0x000000070f097c10 */ /* 0x000fca000ff3e0ff */
[----:B------:R-:W-:-:S04]  /*f530*/  IMAD.X R13, RZ, RZ, R5, P1 ;  /* 0x000000ffff0d7224 */ /* 0x000fc800008e0605 */
[----:B------:R-:W-:-:S04]  /*f540*/  IMAD.WIDE.U32 R6, R13, UR10, RZ ;  /* 0x0000000a0d067c25 */ /* 0x000fc8000f8e00ff */
[----:B------:R-:W-:-:S04]  /*f550*/  IMAD.WIDE.U32 R6, P1, R9, UR11, R6 ;  /* 0x0000000b09067c25 */ /* 0x000fc8000f820006 */
[----:B------:R-:W-:-:S04]  /*f560*/  IMAD.WIDE.U32 R8, R9, UR10, RZ ;  /* 0x0000000a09087c25 */ /* 0x000fc8000f8e00ff */
[----:B------:R-:W-:Y:S01]  /*f570*/  IMAD.X R5, RZ, RZ, RZ, P1 ;  /* 0x000000ffff057224 */ /* 0x000fe200008e06ff */
[----:B------:R-:W-:Y:S01]  /*f580*/  IADD3 RZ, P1, R9, R6, RZ ;  /* 0x0000000609ff7210 */ /* 0x000fe20007f3e0ff */
[----:B------:R-:W-:-:S04]  /*f590*/  IMAD.MOV.U32 R4, RZ, RZ, R7 ;  /* 0x000000ffff047224 */ /* 0x000fc800078e0007 */
[----:B------:R-:W-:-:S08]  /*f5a0*/  IMAD.WIDE.U32.X R4, R13, UR11, R4, P1 ;  /* 0x0000000b0d047c25 */ /* 0x000fd000088e0404 */
.L_x_429:
[----:B------:R-:W-:Y:S01]  /*f5b0*/  ISETP.NE.AND P1, PT, R2, 0x1, PT ;  /* 0x000000010200780c */ /* 0x000fe20003f25270 */
[----:B------:R-:W-:Y:S01]  /*f5c0*/  ULDC UR7, c[0x0][0x648] ;  /* 0x0001920000077ab9 */ /* 0x000fe20000000800 */
[----:B------:R-:W-:Y:S01]  /*f5d0*/  IADD3 R20, -R20, RZ, RZ ;  /* 0x000000ff14147210 */ /* 0x000fe20007ffe1ff */
[----:B------:R-:W-:Y:S01]  /*f5e0*/  ULDC UR8, c[0x0][0x610] ;  /* 0x0001840000087ab9 */ /* 0x000fe20000000800 */
[----:B------:R-:W-:Y:S01]  /*f5f0*/  SHF.R.U64 R5, R4, UR7, R5 ;  /* 0x0000000704057c19 */ /* 0x000fe20008001205 */
[----:B------:R-:W-:Y:S01]  /*f600*/  ULDC UR7, c[0x0][0x638] ;  /* 0x00018e0000077ab9 */ /* 0x000fe20000000800 */
[----:B------:R-:W-:Y:S02]  /*f610*/  LOP3.LUT R4, R19, UR6, RZ, 0xc0, !PT ;  /* 0x0000000613047c12 */ /* 0x000fe4000f8ec0ff */
[----:B------:R-:W-:Y:S01]  /*f620*/  LOP3.LUT R14, R14, UR4, RZ, 0xc0, !PT ;  /* 0x000000040e0e7c12 */ /* 0x000fe2000f8ec0ff */
[----:B------:R-:W-:Y:S02]  /*f630*/  IMAD.MOV R6, RZ, RZ, -R5 ;  /* 0x000000ffff067224 */ /* 0x000fe400078e0a05 */
[----:B------:R-:W-:-:S02]  /*f640*/  IMAD R4, R5, UR5, R4 ;  /* 0x0000000505047c24 */ /* 0x000fc4000f8e0204 */
[----:B------:R-:W-:Y:S02]  /*f650*/  @P1 IMAD R21, R18, R20, R11 ;  /* 0x0000001412151224 */ /* 0x000fe400078e020b */
[----:B------:R-:W-:Y:S01]  /*f660*/  IMAD R15, R6, UR7, R15 ;  /* 0x00000007060f7c24 */ /* 0x000fe2000f8e020f */
[----:B------:R-:W-:Y:S01]  /*f670*/  ULDC UR7, c[0x0][0x600] ;  /* 0x0001800000077ab9 */ /* 0x000fe20000000800 */
[----:B------:R-:W-:Y:S02]  /*f680*/  IMAD R6, R4, UR8, R21 ;  /* 0x0000000804067c24 */ /* 0x000fe4000f8e0215 */
[----:B------:R-:W-:Y:S02]  /*f690*/  IMAD R15, R15, UR7, R14 ;  /* 0x000000070f0f7c24 */ /* 0x000fe4000f8e020e */
[----:B------:R-:W-:-:S03]  /*f6a0*/  IMAD.MOV.U32 R4, RZ, RZ, 0x1 ;  /* 0x00000001ff047424 */ /* 0x000fc600078e00ff */
[----:B------:R-:W-:Y:S02]  /*f6b0*/  SEL R7, R15, R6, !P1 ;  /* 0x000000060f077207 */ /* 0x000fe40004800000 */
[----:B------:R-:W-:-:S07]  /*f6c0*/  SEL R6, R6, R15, !P1 ;  /* 0x0000000f06067207 */ /* 0x000fce0004800000 */
.L_x_427:
[----:B------:R-:W-:Y:S05]  /*f6d0*/  BSYNC B1 ;  /* 0x0000000000017941 */ /* 0x000fea0003800000 */
.L_x_426:
[----:B------:R-:W-:-:S13]  /*f6e0*/  LOP3.LUT P1, RZ, R4, 0xff, RZ, 0xc0, !PT ;  /* 0x000000ff04ff7812 */ /* 0x000fda000782c0ff */
[----:B------:R-:W-:Y:S05]  /*f6f0*/  @P1 BRA `(.L_x_430) ;  /* 0xfffffff4004c1947 */ /* 0x000fea000383ffff */
[----:B------:R-:W-:Y:S05]  /*f700*/  BSYNC B0 ;  /* 0x0000000000007941 */ /* 0x000fea0003800000 */
.L_x_418:
[----:B------:R-:W-:-:S03]  /*f710*/  UMOV UR7, 0xffffffff ;  /* 0xffffffff00077882 */ /* 0x000fc60000000000 */
[----:B------:R-:W-:Y:S05]  /*f720*/  BRA.DIV UR7, `(.L_x_431) ;  /* 0x00000006071c7947 */ /* 0x000fea000b800000 */
[----:B------:R-:W-:-:S13]  /*f730*/  ELECT P6, URZ, PT ;  /* 0x00000000003f782f */ /* 0x000fda00038c0000 */
.L_x_445:
[----:B------:R-:W-:Y:S04]  /*f740*/  BSSY B0, `(.L_x_432) ;  /* 0x000002c000007945 */ /* 0x000fe80003800000 */
[----:B------:R-:W-:Y:S05]  /*f750*/  @!P6 BRA `(.L_x_433) ;  /* 0x0000000000a8e947 */ /* 0x000fea0003800000 */
[----:B------:R-:W-:-:S04]  /*f760*/  ULOP3.LUT UR7, UR40, 0x2, URZ, 0xfc, !UPT ;  /* 0x0000000228077892 */ /* 0x000fc8000f8efc3f */
[----:B------:R-:W-:-:S06]  /*f770*/  UISETP.NE.AND UP0, UPT, UR7, 0x3, UPT ;  /* 0x000000030700788c */ /* 0x000fcc000bf05270 */
[----:B------:R-:W-:-:S13]  /*f780*/  PLOP3.LUT P0, PT, PT, PT, UP0, 0x80, 0x0 ;  /* 0x000000000000781c */ /* 0x000fda0003f0f008 */
[----:B------:R-:W-:Y:S05]  /*f790*/  @!P0 BRA `(.L_x_434) ;  /* 0x0000000000048947 */ /* 0x000fea0003800000 */
[----:B------:R-:W-:Y:S01]  /*f7a0*/  BPT.TRAP 0x1 ;  /* 0x000000040000795c */ /* 0x000fe20000300000 */
.L_x_434:
[----:B------:R-:W0:Y:S01]  /*f7b0*/  S2R R5, SR_CgaCtaId ;  /* 0x0000000000057919 */ /* 0x000e220000008800 */
[----:B------:R-:W-:Y:S02]  /*f7c0*/  MOV R2, 0x400 ;  /* 0x0000040000027802 */ /* 0x000fe40000000f00 */
[----:B------:R-:W-:Y:S02]  /*f7d0*/  SHF.L.U32 R4, R3, 0x1f, RZ ;  /* 0x0000001f03047819 */ /* 0x000fe400000006ff */
[----:B0-----:R-:W-:-:S05]  /*f7e0*/  LEA R5, R5, R2, 0x18 ;  /* 0x0000000205057211 */ /* 0x001fca00078ec0ff */
[----:B------:R-:W-:-:S04]  /*f7f0*/  VIADD R5, R5, 0x20 ;  /* 0x0000002005057836 */ /* 0x000fc80000000000 */
[C---:B------:R-:W-:Y:S01]  /*f800*/  IMAD R7, R0.reuse, 0x8, R5 ;  /* 0x0000000800077824 */ /* 0x040fe200078e0205 */
[----:B------:R-:W-:-:S03]  /*f810*/  IADD3 R0, R0, 0x1, RZ ;  /* 0x0000000100007810 */ /* 0x000fc60007ffe0ff */
[----:B------:R-:W0:Y:S01]  /*f820*/  SYNCS.PHASECHK.TRANS64.TRYWAIT P0, [R7+URZ], R4 ;  /* 0x00000004070075a7 */ /* 0x000e22000800017f */
[----:B------:R-:W-:-:S04]  /*f830*/  ISETP.NE.AND P1, PT, R0, 0x4, PT ;  /* 0x000000040000780c */ /* 0x000fc80003f25270 */
[----:B------:R-:W-:Y:S02]  /*f840*/  SEL R2, RZ, 0x1, P1 ;  /* 0x00000001ff027807 */ /* 0x000fe40000800000 */
[----:B------:R-:W-:Y:S02]  /*f850*/  SEL R0, R0, RZ, P1 ;  /* 0x000000ff00007207 */ /* 0x000fe40000800000 */
[----:B------:R-:W-:-:S03]  /*f860*/  LOP3.LUT R9, R3, R2, RZ, 0x3c, !PT ;  /* 0x0000000203097212 */ /* 0x000fc600078e3cff */
[----:B------:R-:W-:Y:S01]  /*f870*/  IMAD R6, R0, 0x8, R5 ;  /* 0x0000000800067824 */ /* 0x000fe200078e0205 */
[----:B------:R-:W-:Y:S01]  /*f880*/  SHF.L.U32 R3, R9, 0x1f, RZ ;  /* 0x0000001f09037819 */ /* 0x000fe200000006ff */
[----:B0-----:R-:W-:Y:S06]  /*f890*/  @!P0 BRA `(.L_x_435) ;  /* 0x0000000000e08947 */ /* 0x001fec0003800000 */
.L_x_446:
[----:B------:R-:W1:Y:S01]  /*f8a0*/  SYNCS.PHASECHK.TRANS64.TRYWAIT P0, [R6+URZ], R3 ;  /* 0x00000003060075a7 */ /* 0x000e62000800017f */
[----:B------:R-:W-:-:S05]  /*f8b0*/  VIADD R0, R0, 0x1 ;  /* 0x0000000100007836 */ /* 0x000fca0000000000 */
[----:B------:R-:W-:-:S04]  /*f8c0*/  ISETP.NE.AND P1, PT, R0, 0x4, PT ;  /* 0x000000040000780c */ /* 0x000fc80003f25270 */
[----:B------:R-:W-:Y:S02]  /*f8d0*/  SEL R2, RZ, 0x1, P1 ;  /* 0x00000001ff027807 */ /* 0x000fe40000800000 */
[----:B------:R-:W-:Y:S02]  /*f8e0*/  SEL R0, R0, RZ, P1 ;  /* 0x000000ff00007207 */ /* 0x000fe40000800000 */
[----:B------:R-:W-:-:S03]  /*f8f0*/  LOP3.LUT R9, R9, R2, RZ, 0x3c, !PT ;  /* 0x0000000209097212 */ /* 0x000fc600078e3cff */
[----:B0-----:R-:W-:Y:S01]  /*f900*/  IMAD R7, R0, 0x8, R5 ;  /* 0x0000000800077824 */ /* 0x001fe200078e0205 */
[----:B------:R-:W-:Y:S01]  /*f910*/  SHF.L.U32 R4, R9, 0x1f, RZ ;  /* 0x0000001f09047819 */ /* 0x000fe200000006ff */
[----:B-1----:R-:W-:Y:S06]  /*f920*/  @!P0 BRA `(.L_x_436) ;  /* 0x0000000000d08947 */ /* 0x002fec0003800000 */
.L_x_447:
[----:B------:R-:W1:Y:S01]  /*f930*/  SYNCS.PHASECHK.TRANS64.TRYWAIT P0, [R7+URZ], R4 ;  /* 0x00000004070075a7 */ /* 0x000e62000800017f */
[----:B------:R-:W-:-:S05]  /*f940*/  VIADD R0, R0, 0x1 ;  /* 0x0000000100007836 */ /* 0x000fca0000000000 */
[----:B------:R-:W-:-:S04]  /*f950*/  ISETP.NE.AND P1, PT, R0, 0x4, PT ;  /* 0x000000040000780c */ /* 0x000fc80003f25270 */
[----:B------:R-:W-:Y:S02]  /*f960*/  SEL R2, RZ, 0x1, P1 ;  /* 0x00000001ff027807 */ /* 0x000fe40000800000 */
[----:B------:R-:W-:Y:S02]  /*f970*/  SEL R0, R0, RZ, P1 ;  /* 0x000000ff00007207 */ /* 0x000fe40000800000 */
[----:B------:R-:W-:Y:S01]  /*f980*/  LOP3.LUT R2, R9, R2, RZ, 0x3c, !PT ;  /* 0x0000000209027212 */ /* 0x000fe200078e3cff */
[----:B-1----:R-:W-:Y:S06]  /*f990*/  @!P0 BRA `(.L_x_437) ;  /* 0x0000000000c88947 */ /* 0x002fec0003800000 */
.L_x_448:
[----:B------:R-:W-:Y:S02]  /*f9a0*/  LEA R5, R0, R5, 0x3 ;  /* 0x0000000500057211 */ /* 0x000fe400078e18ff */
[----:B------:R-:W-:-:S07]  /*f9b0*/  SHF.L.U32 R0, R2, 0x1f, RZ ;  /* 0x0000001f02007819 */ /* 0x000fce00000006ff */
.L_x_438:
[----:B--2---:R2:W3:Y:S02]  /*f9c0*/  SYNCS.PHASECHK.TRANS64.TRYWAIT P0, [R5+URZ], R0 ;  /* 0x00000000050075a7 */ /* 0x0044e4000800017f */
[----:B---3--:R-:W-:Y:S05]  /*f9d0*/  @!P0 NANOSLEEP.SYNCS 0x989680 ;  /* 0x009896800000895d */ /* 0x008fea0003900000 */
[----:B------:R-:W3:Y:S02]  /*f9e0*/  @!P0 SYNCS.PHASECHK.TRANS64 P0, [R5+URZ], R0 ;  /* 0x00000000050085a7 */ /* 0x000ee4000800007f */
[----:B---3--:R-:W-:Y:S05]  /*f9f0*/  @!P0 BRA `(.L_x_438) ;  /* 0xfffffffc00f08947 */ /* 0x008fea000383ffff */
.L_x_433:
[----:B------:R-:W-:Y:S05]  /*fa00*/  BSYNC B0 ;  /* 0x0000000000007941 */ /* 0x000fea0003800000 */
.L_x_432:
[----:B------:R-:W-:Y:S05]  /*fa10*/  EXIT ;  /* 0x000000000000794d */ /* 0x000fea0003800000 */
.L_x_17:
[----:B---3--:R3:W4:Y:S02]  /*fa20*/  SYNCS.PHASECHK.TRANS64.TRYWAIT P1, [R3+URZ], R0 ;  /* 0x00000000030075a7 */ /* 0x008724000802017f */
[----:B----4-:R-:W-:Y:S05]  /*fa30*/  @!P1 NANOSLEEP.SYNCS 0x989680 ;  /* 0x009896800000995d */ /* 0x010fea0003900000 */
[----:B------:R-:W4:Y:S02]  /*fa40*/  @!P1 SYNCS.PHASECHK.TRANS64 P1, [R3+URZ], R0 ;  /* 0x00000000030095a7 */ /* 0x000f24000802007f */
[----:B----4-:R-:W-:Y:S05]  /*fa50*/  @!P1 BRA `(.L_x_17) ;  /* 0xfffffffc00f09947 */ /* 0x010fea000383ffff */
[----:B------:R-:W-:Y:S05]  /*fa60*/  BRA `(.L_x_16) ;  /* 0xffffff1800007947 */ /* 0x000fea000383ffff */
.L_x_22:
[----:B-1----:R-:W-:-:S04]  /*fa70*/  IMAD.U32 R4, RZ, RZ, UR8 ;  /* 0x00000008ff047e24 */ /* 0x002fc8000f8e00ff */
[----:B------:R1:W2:Y:S03]  /*fa80*/  SYNCS.PHASECHK.TRANS64.TRYWAIT P1, [R4+URZ], R3 ;  /* 0x00000003040075a7 */ /* 0x0002a6000802017f */
[----:B--2---:R-:W-:Y:S05]  /*fa90*/  @!P1 NANOSLEEP.SYNCS 0x989680 ;  /* 0x009896800000995d */ /* 0x004fea0003900000 */
[----:B------:R-:W2:Y:S02]  /*faa0*/  @!P1 SYNCS.PHASECHK.TRANS64 P1, [R4+URZ], R3 ;  /* 0x00000003040095a7 */ /* 0x000ea4000802007f */
[----:B--2---:R-:W-:Y:S05]  /*fab0*/  @!P1 BRA `(.L_x_22) ;  /* 0xfffffffc00ec9947 */ /* 0x004fea000383ffff */
[----:B------:R-:W-:Y:S05]  /*fac0*/  BRA `(.L_x_21) ;  /* 0xffffff1c00307947 */ /* 0x000fea000383ffff */
.L_x_419:
[----:B------:R-:W-:Y:S01]  /*fad0*/  BSSY B1, `(.L_x_439) ;  /* 0x0000006000017945 */ /* 0x000fe20003800000 */
[----:B------:R-:W-:-:S07]  /*fae0*/  IMAD.MOV.U32 R15, RZ, RZ, -0x1 ;  /* 0xffffffffff0f7424 */ /* 0x000fce00078e00ff */
[----:B------:R-:W-:Y:S05]  /*faf0*/  WARPSYNC.COLLECTIVE R15, `(.L_x_440) ;  /* 0x000000000f0c7348 */ /* 0x000fea0003c00000 */
[----:B------:R-:W-:Y:S02]  /*fb00*/  ELECT P6, UR62, PT ;  /* 0x00000000003e782f */ /* 0x000fe400038c0000 */
[----:B------:R-:W-:Y:S01]  /*fb10*/  MOV R14, UR62 ;  /* 0x0000003e000e7c02 */ /* 0x000fe20008000f00 */
[----:B------:R-:W-:Y:S10]  /*fb20*/  ENDCOLLECTIVE ;  /* 0x000000000000791b */ /* 0x000ff40003800000 */
.L_x_440:
[----:B------:R-:W-:Y:S05]  /*fb30*/  BSYNC B1 ;  /* 0x0000000000017941 */ /* 0x000fea0003800000 */
.L_x_439:
[----:B------:R-:W-:Y:S05]  /*fb40*/  BRA `(.L_x_441) ;  /* 0xfffffff000447947 */ /* 0x000fea000383ffff */
.L_x_422:
[----:B-1----:R1:W2:Y:S02]  /*fb50*/  SYNCS.PHASECHK.TRANS64.TRYWAIT P1, [R11+URZ+0x20], R6 ;  /* 0x000020060b0075a7 */ /* 0x0022a4000802017f */
[----:B--2---:R-:W-:Y:S05]  /*fb60*/  @!P1 NANOSLEEP.SYNCS 0x989680 ;  /* 0x009896800000995d */ /* 0x004fea0003900000 */
[----:B------:R-:W2:Y:S02]  /*fb70*/  @!P1 SYNCS.PHASECHK.TRANS64 P1, [R11+URZ+0x20], R6 ;  /* 0x000020060b0095a7 */ /* 0x000ea4000802007f */
[----:B--2---:R-:W-:Y:S05]  /*fb80*/  @!P1 BRA `(.L_x_422) ;  /* 0xfffffffc00f09947 */ /* 0x004fea000383ffff */
[----:B------:R-:W-:Y:S05]  /*fb90*/  BRA `(.L_x_442) ;  /* 0xfffffff000787947 */ /* 0x000fea000383ffff */
.L_x_431:
[----:B------:R-:W-:Y:S01]  /*fba0*/  BSSY B0, `(.L_x_443) ;  /* 0x0000006000007945 */ /* 0x000fe20003800000 */
[----:B------:R-:W-:-:S07]  /*fbb0*/  IMAD.MOV.U32 R15, RZ, RZ, -0x1 ;  /* 0xffffffffff0f7424 */ /* 0x000fce00078e00ff */
[----:B------:R-:W-:Y:S05]  /*fbc0*/  WARPSYNC.COLLECTIVE R15, `(.L_x_444) ;  /* 0x000000000f0c7348 */ /* 0x000fea0003c00000 */
[----:B------:R-:W-:Y:S02]  /*fbd0*/  ELECT P6, UR62, PT ;  /* 0x00000000003e782f */ /* 0x000fe400038c0000 */
[----:B------:R-:W-:Y:S01]  /*fbe0*/  MOV R14, UR62 ;  /* 0x0000003e000e7c02 */ /* 0x000fe20008000f00 */
[----:B------:R-:W-:Y:S10]  /*fbf0*/  ENDCOLLECTIVE ;  /* 0x000000000000791b */ /* 0x000ff40003800000 */
.L_x_444:
[----:B------:R-:W-:Y:S05]  /*fc00*/  BSYNC B0 ;  /* 0x0000000000007941 */ /* 0x000fea0003800000 */
.L_x_443:
[----:B------:R-:W-:Y:S05]  /*fc10*/  BRA `(.L_x_445) ;  /* 0xfffffff800c87947 */ /* 0x000fea000383ffff */
.L_x_435:
[----:B0-----:R0:W1:Y:S02]  /*fc20*/  SYNCS.PHASECHK.TRANS64.TRYWAIT P0, [R7+URZ], R4 ;  /* 0x00000004070075a7 */ /* 0x001064000800017f */
[----:B-1----:R-:W-:Y:S05]  /*fc30*/  @!P0 NANOSLEEP.SYNCS 0x989680 ;  /* 0x009896800000895d */ /* 0x002fea0003900000 */
[----:B------:R-:W1:Y:S02]  /*fc40*/  @!P0 SYNCS.PHASECHK.TRANS64 P0, [R7+URZ], R4 ;  /* 0x00000004070085a7 */ /* 0x000e64000800007f */
[----:B-1----:R-:W-:Y:S05]  /*fc50*/  @!P0 BRA `(.L_x_435) ;  /* 0xfffffffc00f08947 */ /* 0x002fea000383ffff */
[----:B------:R-:W-:Y:S05]  /*fc60*/  BRA `(.L_x_446) ;  /* 0xfffffffc000c7947 */ /* 0x000fea000383ffff */
.L_x_436:
[----:B0-----:R0:W1:Y:S02]  /*fc70*/  SYNCS.PHASECHK.TRANS64.TRYWAIT P0, [R6+URZ], R3 ;  /* 0x00000003060075a7 */ /* 0x001064000800017f */
[----:B-1----:R-:W-:Y:S05]  /*fc80*/  @!P0 NANOSLEEP.SYNCS 0x989680 ;  /* 0x009896800000895d */ /* 0x002fea0003900000 */
[----:B------:R-:W1:Y:S02]  /*fc90*/  @!P0 SYNCS.PHASECHK.TRANS64 P0, [R6+URZ], R3 ;  /* 0x00000003060085a7 */ /* 0x000e64000800007f */
[----:B-1----:R-:W-:Y:S05]  /*fca0*/  @!P0 BRA `(.L_x_436) ;  /* 0xfffffffc00f08947 */ /* 0x002fea000383ffff */
[----:B------:R-:W-:Y:S05]  /*fcb0*/  BRA `(.L_x_447) ;  /* 0xfffffffc001c7947 */ /* 0x000fea000383ffff */
.L_x_437:
[----:B-1----:R1:W2:Y:S02]  /*fcc0*/  SYNCS.PHASECHK.TRANS64.TRYWAIT P0, [R7+URZ], R4 ;  /* 0x00000004070075a7 */ /* 0x0022a4000800017f */
[----:B--2---:R-:W-:Y:S05]  /*fcd0*/  @!P0 NANOSLEEP.SYNCS 0x989680 ;  /* 0x009896800000895d */ /* 0x004fea0003900000 */
[----:B------:R-:W2:Y:S02]  /*fce0*/  @!P0 SYNCS.PHASECHK.TRANS64 P0, [R7+URZ], R4 ;  /* 0x00000004070085a7 */ /* 0x000ea4000800007f */
[----:B--2---:R-:W-:Y:S05]  /*fcf0*/  @!P0 BRA `(.L_x_437) ;  /* 0xfffffffc00f08947 */ /* 0x004fea000383ffff */
[----:B------:R-:W-:Y:S05]  /*fd00*/  BRA `(.L_x_448) ;  /* 0xfffffffc00247947 */ /* 0x000fea000383ffff */
.L_x_449:
[----:B------:R-:W-:-:S00]  /*fd10*/  BRA `(.L_x_449) ;  /* 0xfffffffc00fc7947 */ /* 0x000fc0000383ffff */
[----:B------:R-:W-:-:S00]  /*fd20*/  NOP ;  /* 0x0000000000007918 */ /* 0x000fc00000000000 */
        /* <DEDUP_REMOVED lines=13> */
.L_x_450:


//--------------------- .nv.global.init           --------------------------
	.section	.nv.global.init,"aw",@progbits
.nv.global.init:
	.type		$str$22,@object
	.size		$str$22,($str$23 - $str$22)
$str$22:
        /*0000*/ 	.byte	0x6b, 0x5f, 0x74, 0x69, 0x6c, 0x65, 0x5f, 0x63, 0x6f, 0x75, 0x6e, 0x74, 0x20, 0x3e, 0x3d, 0x20
        /*0010*/ 	.byte	0x31, 0x00
	.type		$str$23,@object
	.size		$str$23,(__unnamed_1 - $str$23)
$str$23:
        /*0012*/ 	.byte	0x2f, 0x74, 0x6d, 0x70, 0x2f, 0x63, 0x75, 0x74, 0x6c, 0x61, 0x73, 0x73, 0x5f, 0x73, 0x77, 0x65
        /*0022*/ 	.byte	0x65, 0x70, 0x5f, 0x73, 0x72, 0x63, 0x2f, 0x69, 0x6e, 0x63, 0x6c, 0x75, 0x64, 0x65, 0x2f, 0x63
        /*0032*/ 	.byte	0x75, 0x74, 0x6c, 0x61, 0x73, 0x73, 0x2f, 0x67, 0x65, 0x6d, 0x6d, 0x2f, 0x63, 0x6f, 0x6c, 0x6c
        /*0042*/ 	.byte	0x65, 0x63, 0x74, 0x69, 0x76, 0x65, 0x2f, 0x73, 0x6d, 0x39, 0x30, 0x5f, 0x6d, 0x6d, 0x61, 0x5f
        /*0052*/ 	.byte	0x74, 0x6d, 0x61, 0x5f, 0x67, 0x6d, 0x6d, 0x61, 0x5f, 0x73, 0x73, 0x5f, 0x77, 0x61, 0x72, 0x70
        /*0062*/ 	.byte	0x73, 0x70, 0x65, 0x63, 0x69, 0x61, 0x6c, 0x69, 0x7a, 0x65, 0x64, 0x2e, 0x68, 0x70, 0x70, 0x00
	.type		__unnamed_1,@object
	.size		__unnamed_1,(.L_0 - __unnamed_1)
__unnamed_1:
        /*0072*/ 	.byte	0x76, 0x6f, 0x69, 0x64, 0x20, 0x63, 0x75, 0x74, 0x6c, 0x61, 0x73, 0x73, 0x3a, 0x3a, 0x67, 0x65
        /* <DEDUP_REMOVED lines=179> */
        /*0bb2*/ 	.byte	0x65, 0x3a, 0x3a, 0x69, 0x64, 0x65, 0x6e, 0x74, 0x69, 0x74, 0x79, 0x5d, 0x00
.L_0:


//--------------------- .nv.shared._ZN7cutlass13device_kernelINS_4gemm6kernel13GemmUniversalIN4cute5tupleIJiiiiEEENS1_10collective13CollectiveMmaINS1_34MainloopSm90TmaGmmaWarpSpecializedILi4ENS5_IJNS4_1CILi1EEESB_SB_EEENS1_35KernelTmaWarpSpecializedCooperativeEEENS5_IJNSA_ILi192EEESF_NSA_ILi64EEEEEENS_6half_tENS5_IJlSB_lEEESI_SJ_NS4_8TiledMMAINS4_8MMA_AtomIJNS4_4SM904GMMA26MMA_64x192x16_F32F16F16_SSILNSN_5MajorE0ELSP_0ELNSN_7ScaleInE1ELSQ_1EEEEEENS4_6LayoutINS5_IJNSA_ILi2EEESB_SB_EEENS5_IJSB_NSA_ILi0EEESW_EEEEENS5_IJNS4_10UnderscoreESZ_SZ_EEEEENS4_13SM90_TMA_LOADENS4_14ComposedLayoutINS4_7SwizzleILi3ELi4ELi3EEENS4_18smem_ptr_flag_bitsILi16EEENST_INS5_IJNSA_ILi8EEESG_EEENS5_IJSG_SB_EEEEEEEvNS4_8identityES12_S1C_vS1D_EENS_8epilogue10collective6detail29Sm90TmaWarpSpecializedAdapterINS1G_15DefaultEpilogueISI_SJ_SJ_NS1F_6thread17LinearCombinationISI_Li1EffLNS1K_9ScaleType4KindE0ELNS_15FloatRoundStyleE2ESI_EENS1_15EpilogueDefaultEEEEEvvEEEEvNT_6ParamsE --------------------------
	.section	.nv.shared._ZN7cutlass13device_kernelINS_4gemm6kernel13GemmUniversalIN4cute5tupleIJiiiiEEENS1_10collective13CollectiveMmaINS1_34MainloopSm90TmaGmmaWarpSpecializedILi4ENS5_IJNS4_1CILi1EEESB_SB_EEENS1_35KernelTmaWarpSpecializedCooperativeEEENS5_IJNSA_ILi192EEESF_NSA_ILi64EEEEEENS_6half_tENS5_IJlSB_lEEESI_SJ_NS4_8TiledMMAINS4_8MMA_AtomIJNS4_4SM904GMMA26MMA_64x192x16_F32F16F16_SSILNSN_5MajorE0ELSP_0ELNSN_7ScaleInE1ELSQ_1EEEEEENS4_6LayoutINS5_IJNSA_ILi2EEESB_SB_EEENS5_IJSB_NSA_ILi0EEESW_EEEEENS5_IJNS4_10UnderscoreESZ_SZ_EEEEENS4_13SM90_TMA_LOADENS4_14ComposedLayoutINS4_7SwizzleILi3ELi4ELi3EEENS4_18smem_ptr_flag_bitsILi16EEENST_INS5_IJNSA_ILi8EEESG_EEENS5_IJSG_SB_EEEEEEEvNS4_8identityES12_S1C_vS1D_EENS_8epilogue10collective6detail29Sm90TmaWarpSpecializedAdapterINS1G_15DefaultEpilogueISI_SJ_SJ_NS1F_6thread17LinearCombinationISI_Li1EffLNS1K_9ScaleType4KindE0ELNS_15FloatRoundStyleE2ESI_EENS1_15EpilogueDefaultEEEEEvvEEEEvNT_6ParamsE,"aw",@nobits
	.sectionflags	@""
	.align	16
	.zero		1024


//--------------------- .nv.shared.reserved.0     --------------------------
	.section	.nv.shared.reserved.0,"aw",@nobits
	.weak		__nv_reservedSMEM_offset_0_alias
	.size		__nv_reservedSMEM_offset_0_alias, 0, 0
	.other		__nv_reservedSMEM_offset_0_alias,@"STO_CUDA_RESERVED_SHARED STV_DEFAULT"
__nv_reservedSMEM_offset_0_alias:
	.zero		0


//--------------------- .nv.global                --------------------------
	.section	.nv.global,"aw",@nobits
.nv.global:
	.type		_ZN40_INTERNAL_8b833593_4_k_cu_24a3c803_117844cute1_E,@object
	.size		_ZN40_INTERNAL_8b833593_4_k_cu_24a3c803_117844cute1_E,(_ZN40_INTERNAL_8b833593_4_k_cu_24a3c803_117844cuda3std3__45__cpo6cbeginE - _ZN40_INTERNAL_8b833593_4_k_cu_24a3c803_117844cute1_E)
_ZN40_INTERNAL_8b833593_4_k_cu_24a3c803_117844cute1_E:
	.zero		1
	.type		_ZN40_INTERNAL_8b833593_4_k_cu_24a3c803_117844cuda3std3__45__cpo6cbeginE,@object
	.size		_ZN40_INTERNAL_8b833593_4_k_cu_24a3c803_117844cuda3std3__45__cpo6cbeginE,(_ZN40_INTERNAL_8b833593_4_k_cu_24a3c803_117844cuda3std3__48in_placeE - _ZN40_INTERNAL_8b833593_4_k_cu_24a3c803_117844cuda3std3__45__cpo6cbeginE)
_ZN40_INTERNAL_8b833593_4_k_cu_24a3c803_117844cuda3std3__45__cpo6cbeginE:
	.zero		1
	.type		_ZN40_INTERNAL_8b833593_4_k_cu_24a3c803_117844cuda3std3__48in_placeE,@object
	.size		_ZN40_INTERNAL_8b833593_4_k_cu_24a3c803_117844cuda3std3__48in_placeE,(_ZN40_INTERNAL_8b833593_4_k_cu_24a3c803_117844cuda3std6ranges3__45__cpo9iter_moveE - _ZN40_INTERNAL_8b833593_4_k_cu_24a3c803_117844cuda3std3__48in_placeE)
_ZN40_INTERNAL_8b833593_4_k_cu_24a3c803_117844cuda3std3__48in_placeE:
	.zero		1
	.type		_ZN40_INTERNAL_8b833593_4_k_cu_24a3c803_117844cuda3std6ranges3__45__cpo9iter_moveE,@object
	.size		_ZN40_INTERNAL_8b833593_4_k_cu_24a3c803_117844cuda3std6ranges3__45__cpo9iter_moveE,(_ZN40_INTERNAL_8b833593_4_k_cu_24a3c803_117844cuda3std3__45__cpo5beginE - _ZN40_INTERNAL_8b833593_4_k_cu_24a3c803_117844cuda3std6ranges3__45__cpo9iter_moveE)
_ZN40_INTERNAL_8b833593_4_k_cu_24a3c803_117844cuda3std6ranges3__45__cpo9iter_moveE:
	.zero		1
	.type		_ZN40_INTERNAL_8b833593_4_k_cu_24a3c803_117844cuda3std3__45__cpo5beginE,@object
	.size		_ZN40_INTERNAL_8b833593_4_k_cu_24a3c803_117844cuda3std3__45__cpo5beginE,(_ZN40_INTERNAL_8b833593_4_k_cu_24a3c803_117844cuda3std3__442_GLOBAL__N__8b833593_4_k_cu_24a3c803_117846ignoreE - _ZN40_INTERNAL_8b833593_4_k_cu_24a3c803_117844cuda3std3__45__cpo5beginE)
_ZN40_INTERNAL_8b833593_4_k_cu_24a3c803_117844cuda3std3__45__cpo5beginE:
	.zero		1
	.type		_ZN40_INTERNAL_8b833593_4_k_cu_24a3c803_117844cuda3std3__442_GLOBAL__N__8b833593_4_k_cu_24a3c803_117846ignoreE,@object
	.size		_ZN40_INTERNAL_8b833593_4_k_cu_24a3c803_117844cuda3std3__442_GLOBAL__N__8b833593_4_k_cu_24a3c803_117846ignoreE,(_ZN40_INTERNAL_8b833593_4_k_cu_24a3c803_117844cute7productE - _ZN40_INTERNAL_8b833593_4_k_cu_24a3c803_117844cuda3std3__442_GLOBAL__N__8b833593_4_k_cu_24a3c803_117846ignoreE)
_ZN40_INTERNAL_8b833593_4_k_cu_24a3c803_117844cuda3std3__442_GLOBAL__N__8b833593_4_k_cu_24a3c803_117846ignoreE:
	.zero		1
	.type		_ZN40_INTERNAL_8b833593_4_k_cu_24a3c803_117844cute7productE,@object
	.size		_ZN40_INTERNAL_8b833593_4_k_cu_24a3c803_117844cute7productE,(_ZN40_INTERNAL_8b833593_4_k_cu_24a3c803_117844cuda3std3__45__cpo3endE - _ZN40_INTERNAL_8b833593_4_k_cu_24a3c803_117844cute7productE)
_ZN40_INTERNAL_8b833593_4_k_cu_24a3c803_117844cute7productE:
	.zero		1
	.type		_ZN40_INTERNAL_8b833593_4_k_cu_24a3c803_117844cuda3std3__45__cpo3endE,@object
	.size		_ZN40_INTERNAL_8b833593_4_k_cu_24a3c803_117844cuda3std3__45__cpo3endE,(_ZN40_INTERNAL_8b833593_4_k_cu_24a3c803_117844cuda3std3__419piecewise_constructE - _ZN40_INTERNAL_8b833593_4_k_cu_24a3c803_117844cuda3std3__45__cpo3endE)
_ZN40_INTERNAL_8b833593_4_k_cu_24a3c803_117844cuda3std3__45__cpo3endE:
	.zero		1
	.type		_ZN40_INTERNAL_8b833593_4_k_cu_24a3c803_117844cuda3std3__419piecewise_constructE,@object
	.size		_ZN40_INTERNAL_8b833593_4_k_cu_24a3c803_117844cuda3std3__419piecewise_constructE,(_ZN40_INTERNAL_8b833593_4_k_cu_24a3c803_117844cuda3std3__45__cpo4cendE - _ZN40_INTERNAL_8b833593_4_k_cu_24a3c803_117844cuda3std3__419piecewise_constructE)
_ZN40_INTERNAL_8b833593_4_k_cu_24a3c803_117844cuda3std3__419piecewise_constructE:
	.zero		1
	.type		_ZN40_INTERNAL_8b833593_4_k_cu_24a3c803_117844cuda3std3__45__cpo4cendE,@object
	.size		_ZN40_INTERNAL_8b833593_4_k_cu_24a3c803_117844cuda3std3__45__cpo4cendE,(_ZN40_INTERNAL_8b833593_4_k_cu_24a3c803_117844cuda3std6ranges3__45__cpo4swapE - _ZN40_INTERNAL_8b833593_4_k_cu_24a3c803_117844cuda3std3__45__cpo4cendE)
_ZN40_INTERNAL_8b833593_4_k_cu_24a3c803_117844cuda3std3__45__cpo4cendE:
	.zero		1
	.type		_ZN40_INTERNAL_8b833593_4_k_cu_24a3c803_117844cuda3std6ranges3__45__cpo4swapE,@object
	.size		_ZN40_INTERNAL_8b833593_4_k_cu_24a3c803_117844cuda3std6ranges3__45__cpo4swapE,(.L_8 - _ZN40_INTERNAL_8b833593_4_k_cu_24a3c803_117844cuda3std6ranges3__45__cpo4swapE)
_ZN40_INTERNAL_8b833593_4_k_cu_24a3c803_117844cuda3std6ranges3__45__cpo4swapE:
	.zero		1
.L_8:


//--------------------- .nv.constant0._ZN7cutlass13device_kernelINS_4gemm6kernel13GemmUniversalIN4cute5tupleIJiiiiEEENS1_10collective13CollectiveMmaINS1_34MainloopSm90TmaGmmaWarpSpecializedILi4ENS5_IJNS4_1CILi1EEESB_SB_EEENS1_35KernelTmaWarpSpecializedCooperativeEEENS5_IJNSA_ILi192EEESF_NSA_ILi64EEEEEENS_6half_tENS5_IJlSB_lEEESI_SJ_NS4_8TiledMMAINS4_8MMA_AtomIJNS4_4SM904GMMA26MMA_64x192x16_F32F16F16_SSILNSN_5MajorE0ELSP_0ELNSN_7ScaleInE1ELSQ_1EEEEEENS4_6LayoutINS5_IJNSA_ILi2EEESB_SB_EEENS5_IJSB_NSA_ILi0EEESW_EEEEENS5_IJNS4_10UnderscoreESZ_SZ_EEEEENS4_13SM90_TMA_LOADENS4_14ComposedLayoutINS4_7SwizzleILi3ELi4ELi3EEENS4_18smem_ptr_flag_bitsILi16EEENST_INS5_IJNSA_ILi8EEESG_EEENS5_IJSG_SB_EEEEEEEvNS4_8identityES12_S1C_vS1D_EENS_8epilogue10collective6detail29Sm90TmaWarpSpecializedAdapterINS1G_15DefaultEpilogueISI_SJ_SJ_NS1F_6thread17LinearCombinationISI_Li1EffLNS1K_9ScaleType4KindE0ELNS_15FloatRoundStyleE2ESI_EENS1_15EpilogueDefaultEEEEEvvEEEEvNT_6ParamsE --------------------------
	.section	.nv.constant0._ZN7cutlass13device_kernelINS_4gemm6kernel13GemmUniversalIN4cute5tupleIJiiiiEEENS1_10collective13CollectiveMmaINS1_34MainloopSm90TmaGmmaWarpSpecializedILi4ENS5_IJNS4_1CILi1EEESB_SB_EEENS1_35KernelTmaWarpSpecializedCooperativeEEENS5_IJNSA_ILi192EEESF_NSA_ILi64EEEEEENS_6half_tENS5_IJlSB_lEEESI_SJ_NS4_8TiledMMAINS4_8MMA_AtomIJNS4_4SM904GMMA26MMA_64x192x16_F32F16F16_SSILNSN_5MajorE0ELSP_0ELNSN_7ScaleInE1ELSQ_1EEEEEENS4_6LayoutINS5_IJNSA_ILi2EEESB_SB_EEENS5_IJSB_NSA_ILi0EEESW_EEEEENS5_IJNS4_10UnderscoreESZ_SZ_EEEEENS4_13SM90_TMA_LOADENS4_14ComposedLayoutINS4_7SwizzleILi3ELi4ELi3EEENS4_18smem_ptr_flag_bitsILi16EEENST_INS5_IJNSA_ILi8EEESG_EEENS5_IJSG_SB_EEEEEEEvNS4_8identityES12_S1C_vS1D_EENS_8epilogue10collective6detail29Sm90TmaWarpSpecializedAdapterINS1G_15DefaultEpilogueISI_SJ_SJ_NS1F_6thread17LinearCombinationISI_Li1EffLNS1K_9ScaleType4KindE0ELNS_15FloatRoundStyleE2ESI_EENS1_15EpilogueDefaultEEEEEvvEEEEvNT_6ParamsE,"a",@progbits
	.sectionflags	@""
	.align	4
.nv.constant0._ZN7cutlass13device_kernelINS_4gemm6kernel13GemmUniversalIN4cute5tupleIJiiiiEEENS1_10collective13CollectiveMmaINS1_34MainloopSm90TmaGmmaWarpSpecializedILi4ENS5_IJNS4_1CILi1EEESB_SB_EEENS1_35KernelTmaWarpSpecializedCooperativeEEENS5_IJNSA_ILi192EEESF_NSA_ILi64EEEEEENS_6half_tENS5_IJlSB_lEEESI_SJ_NS4_8TiledMMAINS4_8MMA_AtomIJNS4_4SM904GMMA26MMA_64x192x16_F32F16F16_SSILNSN_5MajorE0ELSP_0ELNSN_7ScaleInE1ELSQ_1EEEEEENS4_6LayoutINS5_IJNSA_ILi2EEESB_SB_EEENS5_IJSB_NSA_ILi0EEESW_EEEEENS5_IJNS4_10UnderscoreESZ_SZ_EEEEENS4_13SM90_TMA_LOADENS4_14ComposedLayoutINS4_7SwizzleILi3ELi4ELi3EEENS4_18smem_ptr_flag_bitsILi16EEENST_INS5_IJNSA_ILi8EEESG_EEENS5_IJSG_SB_EEEEEEEvNS4_8identityES12_S1C_vS1D_EENS_8epilogue10collective6detail29Sm90TmaWarpSpecializedAdapterINS1G_15DefaultEpilogueISI_SJ_SJ_NS1F_6thread17LinearCombinationISI_Li1EffLNS1K_9ScaleType4KindE0ELNS_15FloatRoundStyleE2ESI_EENS1_15EpilogueDefaultEEEEEvvEEEEvNT_6ParamsE:
	.zero		1664


//--------------------- SYMBOLS --------------------------

	.type		.nv.reservedSmem.offset0,@object
	.size		.nv.reservedSmem.offset0,0x4
	.type		__assertfail,@function
